// auto-generated by cutlass_sweep.gemm — config: {"arch": "sm_100", "cluster_m": 1, "cluster_n": 1, "dtype": "int8", "dtype_b": "int8", "layout": "nt", "stages": 0, "tile_k": 256, "tile_m": 64, "tile_n": 256}
#include "cutlass/cutlass.h"
#include "cutlass/gemm/collective/collective_builder.hpp"
#include "cutlass/gemm/device/gemm_universal_adapter.h"
#include "cutlass/gemm/kernel/gemm_universal.hpp"
#include "cutlass/epilogue/collective/collective_builder.hpp"

using ElemA = int8_t;
using ElemB = int8_t;
using ElemCD = int8_t;
using Acc  = int32_t;
using TileShape    = cute::Shape<cute::_64, cute::_256, cute::_256>;
using ClusterShape = cute::Shape<cute::_1, cute::_1, cute::_1>;

using CollectiveEpilogue = typename cutlass::epilogue::collective::CollectiveBuilder<
    cutlass::arch::Sm100, cutlass::arch::OpClassTensorOp,
    TileShape, ClusterShape,
    cutlass::epilogue::collective::EpilogueTileAuto,
    Acc, Acc,
    ElemCD, cutlass::layout::RowMajor, 128 / cutlass::sizeof_bits<ElemCD>::value,
    ElemCD, cutlass::layout::RowMajor, 128 / cutlass::sizeof_bits<ElemCD>::value,
    cutlass::epilogue::collective::EpilogueScheduleAuto
  >::CollectiveOp;

using CollectiveMainloop = typename cutlass::gemm::collective::CollectiveBuilder<
    cutlass::arch::Sm100, cutlass::arch::OpClassTensorOp,
    ElemA, cutlass::layout::RowMajor, 128 / cutlass::sizeof_bits<ElemA>::value,
    ElemB, cutlass::layout::ColumnMajor, 128 / cutlass::sizeof_bits<ElemB>::value,
    Acc,
    TileShape, ClusterShape,
    cutlass::gemm::collective::StageCountAutoCarveout<static_cast<int>(sizeof(typename CollectiveEpilogue::SharedStorage))>,
    cutlass::gemm::collective::KernelScheduleAuto
  >::CollectiveOp;

using GemmKernel = cutlass::gemm::kernel::GemmUniversal<
    cute::Shape<int,int,int,int>,
    CollectiveMainloop,
    CollectiveEpilogue
>;
using Gemm = cutlass::gemm::device::GemmUniversalAdapter<GemmKernel>;

// Force the device kernel symbol into the cubin without needing a host main.
auto* _anchor = &cutlass::device_kernel<GemmKernel>;


// ===== COMPILED SASS (sm_100a) =====

	.target	sm_100a

	.elftype	@"ET_EXEC"


//--------------------- .note.nv.tkinfo           --------------------------
	.section	.note.nv.tkinfo,"",@"SHT_NOTE"
	.sectionflags	@"SHF_NOTE_NV_TKINFO"
	.tkinfo
        /*0018*/ 	.word	0x00000002
        /*0030*/ 	.string	""
        /*0030*/ 	.string	"ptxas"
        /*0030*/ 	.string	"Cuda compilation tools, release 13.0, V13.0.88"
        /*0030*/ 	.string	"Build cuda_13.0.r13.0/compiler.36424714_0"
        /*0030*/ 	.string	"-arch sm_100a -m 64 "



//--------------------- .note.nv.cuinfo           --------------------------
	.section	.note.nv.cuinfo,"",@"SHT_NOTE"
	.sectionflags	@"SHF_NOTE_NV_CUINFO"
        /*0018*/ 	.short	0x0002
        /*001a*/ 	.short	0x0064
        /*001c*/ 	.short	0x0082
	.zero		2


//--------------------- .nv.info                  --------------------------
	.section	.nv.info,"",@"SHT_CUDA_INFO"
	.align	4


	//----- nvinfo : EIATTR_REGCOUNT
	.align		4
        /*0000*/ 	.byte	0x04, 0x2f
        /*0002*/ 	.short	(.L_20 - .L_19)
	.align		4
.L_19:
        /*0004*/ 	.word	index@(_ZN7cutlass13device_kernelINS_4gemm6kernel13GemmUniversalIN4cute5tupleIJiiiiEEENS1_10collective13CollectiveMmaINS1_35MainloopSm100TmaUmmaWarpSpecializedILi2ELi2ELi4ENS5_IJNS4_1CILi1EEESB_SB_EEEEENS5_IJNSA_ILi64EEENSA_ILi256EEESF_EEEaNS5_IJlSB_lEEEaSH_NS4_8TiledMMAINS4_8MMA_AtomIJNS4_15SM100_MMA_S8_SSIaaiLi64ELi256ELNS4_4UMMA5MajorE0ELSM_0ELNSL_8SaturateE0EEEEEENS4_6LayoutISC_NS5_IJNSA_ILi0EEESR_SR_EEEEENS5_IJNS4_10UnderscoreESU_SU_EEEEENS4_13SM90_TMA_LOADENS4_14ComposedLayoutINS4_7SwizzleILi3ELi4ELi3EEENS4_18smem_ptr_flag_bitsILi8EEENSQ_INS5_IJNSA_ILi8EEENSA_ILi128EEEEEENS5_IJS14_SB_EEEEEEEvNS4_8identityESX_S18_vS19_EENS_8epilogue10collective18CollectiveEpilogueINS1B_23Sm100TmaWarpSpecializedILi4ELi2ELi32ELb0ELb0EEEJSG_NS5_IJNSQ_ISE_SB_EES1G_EEEaSH_aSH_NS1B_6fusion15FusionCallbacksIS1F_NS1I_17LinearCombinationIaiaiLNS_15FloatRoundStyleE2EEESG_S1H_JEEENS4_5SM1004TMEM4LOAD26SM100_TMEM_LOAD_16dp32b32xESX_NSY_INSZ_ILi2ELi4ELi3EEES12_NSQ_INS5_IJS13_SE_EEENS5_IJSE_SB_EEEEEEENS4_39AutoVectorizingCopyWithAssumedAlignmentILi128EEENS4_14SM90_TMA_STOREES1W_S1Y_S1Y_EEEvvEEEEvNT_6ParamsE)
        /*0008*/ 	.word	0x0000007a


	//----- nvinfo : EIATTR_FRAME_SIZE
	.align		4
.L_20:
        /*000c*/ 	.byte	0x04, 0x11
        /*000e*/ 	.short	(.L_22 - .L_21)
	.align		4
.L_21:
        /*0010*/ 	.word	index@($__internal_2_$__cuda_sm10x_tcgen05_guardrail_trap_unallocated_columns_being_dealloced)
        /*0014*/ 	.word	0x00000000


	//----- nvinfo : EIATTR_FRAME_SIZE
	.align		4
.L_22:
        /*0018*/ 	.byte	0x04, 0x11
        /*001a*/ 	.short	(.L_24 - .L_23)
	.align		4
.L_23:
        /*001c*/ 	.word	index@($__internal_1_$__cuda_sm10x_tcgen05_guardrail_trap_phase_invalid_during_alloc)
        /*0020*/ 	.word	0x00000000


	//----- nvinfo : EIATTR_FRAME_SIZE
	.align		4
.L_24:
        /*0024*/ 	.byte	0x04, 0x11
        /*0026*/ 	.short	(.L_26 - .L_25)
	.align		4
.L_25:
        /*0028*/ 	.word	index@($__internal_0_$__cuda_sm10x_tcgen05_guardrail_trap_col_being_dealloced_not_returned_by_alloc)
        /*002c*/ 	.word	0x00000000


	//----- nvinfo : EIATTR_FRAME_SIZE
	.align		4
.L_26:
        /*0030*/ 	.byte	0x04, 0x11
        /*0032*/ 	.short	(.L_28 - .L_27)
	.align		4
.L_27:
        /*0034*/ 	.word	index@(_ZN7cutlass13device_kernelINS_4gemm6kernel13GemmUniversalIN4cute5tupleIJiiiiEEENS1_10collective13CollectiveMmaINS1_35MainloopSm100TmaUmmaWarpSpecializedILi2ELi2ELi4ENS5_IJNS4_1CILi1EEESB_SB_EEEEENS5_IJNSA_ILi64EEENSA_ILi256EEESF_EEEaNS5_IJlSB_lEEEaSH_NS4_8TiledMMAINS4_8MMA_AtomIJNS4_15SM100_MMA_S8_SSIaaiLi64ELi256ELNS4_4UMMA5MajorE0ELSM_0ELNSL_8SaturateE0EEEEEENS4_6LayoutISC_NS5_IJNSA_ILi0EEESR_SR_EEEEENS5_IJNS4_10UnderscoreESU_SU_EEEEENS4_13SM90_TMA_LOADENS4_14ComposedLayoutINS4_7SwizzleILi3ELi4ELi3EEENS4_18smem_ptr_flag_bitsILi8EEENSQ_INS5_IJNSA_ILi8EEENSA_ILi128EEEEEENS5_IJS14_SB_EEEEEEEvNS4_8identityESX_S18_vS19_EENS_8epilogue10collective18CollectiveEpilogueINS1B_23Sm100TmaWarpSpecializedILi4ELi2ELi32ELb0ELb0EEEJSG_NS5_IJNSQ_ISE_SB_EES1G_EEEaSH_aSH_NS1B_6fusion15FusionCallbacksIS1F_NS1I_17LinearCombinationIaiaiLNS_15FloatRoundStyleE2EEESG_S1H_JEEENS4_5SM1004TMEM4LOAD26SM100_TMEM_LOAD_16dp32b32xESX_NSY_INSZ_ILi2ELi4ELi3EEES12_NSQ_INS5_IJS13_SE_EEENS5_IJSE_SB_EEEEEEENS4_39AutoVectorizingCopyWithAssumedAlignmentILi128EEENS4_14SM90_TMA_STOREES1W_S1Y_S1Y_EEEvvEEEEvNT_6ParamsE)
        /*0038*/ 	.word	0x00000000


	//----- nvinfo : EIATTR_MIN_STACK_SIZE
	.align		4
.L_28:
        /*003c*/ 	.byte	0x04, 0x12
        /*003e*/ 	.short	(.L_30 - .L_29)
	.align		4
.L_29:
        /*0040*/ 	.word	index@(_ZN7cutlass13device_kernelINS_4gemm6kernel13GemmUniversalIN4cute5tupleIJiiiiEEENS1_10collective13CollectiveMmaINS1_35MainloopSm100TmaUmmaWarpSpecializedILi2ELi2ELi4ENS5_IJNS4_1CILi1EEESB_SB_EEEEENS5_IJNSA_ILi64EEENSA_ILi256EEESF_EEEaNS5_IJlSB_lEEEaSH_NS4_8TiledMMAINS4_8MMA_AtomIJNS4_15SM100_MMA_S8_SSIaaiLi64ELi256ELNS4_4UMMA5MajorE0ELSM_0ELNSL_8SaturateE0EEEEEENS4_6LayoutISC_NS5_IJNSA_ILi0EEESR_SR_EEEEENS5_IJNS4_10UnderscoreESU_SU_EEEEENS4_13SM90_TMA_LOADENS4_14ComposedLayoutINS4_7SwizzleILi3ELi4ELi3EEENS4_18smem_ptr_flag_bitsILi8EEENSQ_INS5_IJNSA_ILi8EEENSA_ILi128EEEEEENS5_IJS14_SB_EEEEEEEvNS4_8identityESX_S18_vS19_EENS_8epilogue10collective18CollectiveEpilogueINS1B_23Sm100TmaWarpSpecializedILi4ELi2ELi32ELb0ELb0EEEJSG_NS5_IJNSQ_ISE_SB_EES1G_EEEaSH_aSH_NS1B_6fusion15FusionCallbacksIS1F_NS1I_17LinearCombinationIaiaiLNS_15FloatRoundStyleE2EEESG_S1H_JEEENS4_5SM1004TMEM4LOAD26SM100_TMEM_LOAD_16dp32b32xESX_NSY_INSZ_ILi2ELi4ELi3EEES12_NSQ_INS5_IJS13_SE_EEENS5_IJSE_SB_EEEEEEENS4_39AutoVectorizingCopyWithAssumedAlignmentILi128EEENS4_14SM90_TMA_STOREES1W_S1Y_S1Y_EEEvvEEEEvNT_6ParamsE)
        /*0044*/ 	.word	0x00000000
.L_30:


//--------------------- .nv.compat                --------------------------
	.section	.nv.compat,"",@"SHT_CUDA_COMPAT_INFO"
	.align	4
        /*0000*/ 	.byte	0x02, 0x09, 0x01, 0x00, 0x02, 0x02, 0x03, 0x00, 0x02, 0x05, 0x06, 0x00, 0x03, 0x07, 0x01, 0x01
        /*0010*/ 	.byte	0x02, 0x03, 0x01, 0x00, 0x02, 0x06, 0x01, 0x00, 0x04, 0x0b, 0x08, 0x00, 0x01, 0x00, 0x00, 0x00
        /*0020*/ 	.byte	0x00, 0x00, 0x00, 0x00


//--------------------- .nv.info._ZN7cutlass13device_kernelINS_4gemm6kernel13GemmUniversalIN4cute5tupleIJiiiiEEENS1_10collective13CollectiveMmaINS1_35MainloopSm100TmaUmmaWarpSpecializedILi2ELi2ELi4ENS5_IJNS4_1CILi1EEESB_SB_EEEEENS5_IJNSA_ILi64EEENSA_ILi256EEESF_EEEaNS5_IJlSB_lEEEaSH_NS4_8TiledMMAINS4_8MMA_AtomIJNS4_15SM100_MMA_S8_SSIaaiLi64ELi256ELNS4_4UMMA5MajorE0ELSM_0ELNSL_8SaturateE0EEEEEENS4_6LayoutISC_NS5_IJNSA_ILi0EEESR_SR_EEEEENS5_IJNS4_10UnderscoreESU_SU_EEEEENS4_13SM90_TMA_LOADENS4_14ComposedLayoutINS4_7SwizzleILi3ELi4ELi3EEENS4_18smem_ptr_flag_bitsILi8EEENSQ_INS5_IJNSA_ILi8EEENSA_ILi128EEEEEENS5_IJS14_SB_EEEEEEEvNS4_8identityESX_S18_vS19_EENS_8epilogue10collective18CollectiveEpilogueINS1B_23Sm100TmaWarpSpecializedILi4ELi2ELi32ELb0ELb0EEEJSG_NS5_IJNSQ_ISE_SB_EES1G_EEEaSH_aSH_NS1B_6fusion15FusionCallbacksIS1F_NS1I_17LinearCombinationIaiaiLNS_15FloatRoundStyleE2EEESG_S1H_JEEENS4_5SM1004TMEM4LOAD26SM100_TMEM_LOAD_16dp32b32xESX_NSY_INSZ_ILi2ELi4ELi3EEES12_NSQ_INS5_IJS13_SE_EEENS5_IJSE_SB_EEEEEEENS4_39AutoVectorizingCopyWithAssumedAlignmentILi128EEENS4_14SM90_TMA_STOREES1W_S1Y_S1Y_EEEvvEEEEvNT_6ParamsE --------------------------
	.section	.nv.info._ZN7cutlass13device_kernelINS_4gemm6kernel13GemmUniversalIN4cute5tupleIJiiiiEEENS1_10collective13CollectiveMmaINS1_35MainloopSm100TmaUmmaWarpSpecializedILi2ELi2ELi4ENS5_IJNS4_1CILi1EEESB_SB_EEEEENS5_IJNSA_ILi64EEENSA_ILi256EEESF_EEEaNS5_IJlSB_lEEEaSH_NS4_8TiledMMAINS4_8MMA_AtomIJNS4_15SM100_MMA_S8_SSIaaiLi64ELi256ELNS4_4UMMA5MajorE0ELSM_0ELNSL_8SaturateE0EEEEEENS4_6LayoutISC_NS5_IJNSA_ILi0EEESR_SR_EEEEENS5_IJNS4_10UnderscoreESU_SU_EEEEENS4_13SM90_TMA_LOADENS4_14ComposedLayoutINS4_7SwizzleILi3ELi4ELi3EEENS4_18smem_ptr_flag_bitsILi8EEENSQ_INS5_IJNSA_ILi8EEENSA_ILi128EEEEEENS5_IJS14_SB_EEEEEEEvNS4_8identityESX_S18_vS19_EENS_8epilogue10collective18CollectiveEpilogueINS1B_23Sm100TmaWarpSpecializedILi4ELi2ELi32ELb0ELb0EEEJSG_NS5_IJNSQ_ISE_SB_EES1G_EEEaSH_aSH_NS1B_6fusion15FusionCallbacksIS1F_NS1I_17LinearCombinationIaiaiLNS_15FloatRoundStyleE2EEESG_S1H_JEEENS4_5SM1004TMEM4LOAD26SM100_TMEM_LOAD_16dp32b32xESX_NSY_INSZ_ILi2ELi4ELi3EEES12_NSQ_INS5_IJS13_SE_EEENS5_IJSE_SB_EEEEEEENS4_39AutoVectorizingCopyWithAssumedAlignmentILi128EEENS4_14SM90_TMA_STOREES1W_S1Y_S1Y_EEEvvEEEEvNT_6ParamsE,"",@"SHT_CUDA_INFO"
	.sectionflags	@""
	.align	4


	//----- nvinfo : EIATTR_CUDA_API_VERSION
	.align		4
        /*0000*/ 	.byte	0x04, 0x37
        /*0002*/ 	.short	(.L_32 - .L_31)
.L_31:
        /*0004*/ 	.word	0x00000082


	//----- nvinfo : EIATTR_KPARAM_INFO
	.align		4
.L_32:
        /*0008*/ 	.byte	0x04, 0x17
        /*000a*/ 	.short	(.L_34 - .L_33)
.L_33:
        /*000c*/ 	.word	0x00000000
        /*0010*/ 	.short	0x0000
        /*0012*/ 	.short	0x0000
        /*0014*/ 	.byte	0x00, 0xf0, 0x01, 0x20


	//----- nvinfo : EIATTR_AT_ENTRY_FRAGMENTS
	.align		4
.L_34:
        /*0018*/ 	.byte	0x04, 0x4f
        /*001a*/ 	.short	(.L_36 - .L_35)


	//   ....[0]....
.L_35:
        /*001c*/ 	.word	0x00000006


	//----- nvinfo : EIATTR_RESERVED_SMEM_USED
	.align		4
.L_36:
        /*0020*/ 	.byte	0x01, 0x41
	.zero		2


	//----- nvinfo : EIATTR_SPARSE_MMA_MASK
	.align		4
        /*0024*/ 	.byte	0x03, 0x50
        /*0026*/ 	.short	0x0000


	//----- nvinfo : EIATTR_TCGEN05_1CTA_USED
	.align		4
        /*0028*/ 	.byte	0x01, 0x51
	.zero		2


	//----- nvinfo : EIATTR_MAXREG_COUNT
	.align		4
        /*002c*/ 	.byte	0x03, 0x1b
        /*002e*/ 	.short	0x00ff


	//----- nvinfo : EIATTR_NUM_BARRIERS
	.align		4
        /*0030*/ 	.byte	0x02, 0x4c
        /*0032*/ 	.byte	0x07
	.zero		1


	//----- nvinfo : EIATTR_EXTERNS
	.align		4
        /*0034*/ 	.byte	0x04, 0x0f
        /*0036*/ 	.short	(.L_38 - .L_37)


	//   ....[0]....
	.align		4
.L_37:
        /*0038*/ 	.word	index@(__assertfail)


	//----- nvinfo : EIATTR_MERCURY_ISA_VERSION
	.align		4
.L_38:
        /*003c*/ 	.byte	0x03, 0x5f
        /*003e*/ 	.short	0x0101


	//----- nvinfo : EIATTR_INT_WARP_WIDE_INSTR_OFFSETS
	.align		4
        /*0040*/ 	.byte	0x04, 0x31
        /*0042*/ 	.short	(.L_40 - .L_39)


	//   ....[0]....
.L_39:
        /*0044*/ 	.word	0x00001f00


	//   ....[1]....
        /*0048*/ 	.word	0x00003a50


	//   ....[2]....
        /*004c*/ 	.word	0x00003a70


	//   ....[3]....
        /*0050*/ 	.word	0x00003aa0


	//   ....[4]....
        /*0054*/ 	.word	0x000043e0


	//   ....[5]....
        /*0058*/ 	.word	0x00004450


	//   ....[6]....
        /*005c*/ 	.word	0x00004530


	//   ....[7]....
        /*0060*/ 	.word	0x000045b0


	//   ....[8]....
        /*0064*/ 	.word	0x000046c0


	//   ....[9]....
        /*0068*/ 	.word	0x00004750


	//   ....[10]....
        /*006c*/ 	.word	0x00004930


	//   ....[11]....
        /*0070*/ 	.word	0x00004a90


	//----- nvinfo : EIATTR_COOP_GROUP_MASK_REGIDS
	.align		4
.L_40:
        /*0074*/ 	.byte	0x04, 0x29
        /*0076*/ 	.short	(.L_42 - .L_41)


	//   ....[0]....
.L_41:
        /*0078*/ 	.word	0xffffffff


	//   ....[1]....
        /*007c*/ 	.word	0xffffffff


	//   ....[2]....
        /*0080*/ 	.word	0xffffffff


	//   ....[3]....
        /*0084*/ 	.word	0xffffffff


	//   ....[4]....
        /*0088*/ 	.word	0xffffffff


	//   ....[5]....
        /*008c*/ 	.word	0xffffffff


	//   ....[6]....
        /*0090*/ 	.word	0xffffffff


	//   ....[7]....
        /*0094*/ 	.word	0xffffffff


	//   ....[8]....
        /*0098*/ 	.word	0xffffffff


	//   ....[9]....
        /*009c*/ 	.word	0xffffffff


	//   ....[10]....
        /*00a0*/ 	.word	0xffffffff


	//   ....[11]....
        /*00a4*/ 	.word	0xffffffff


	//   ....[12]....
        /*00a8*/ 	.word	0xffffffff


	//----- nvinfo : EIATTR_COOP_GROUP_INSTR_OFFSETS
	.align		4
.L_42:
        /*00ac*/ 	.byte	0x04, 0x28
        /*00ae*/ 	.short	(.L_44 - .L_43)


	//   ....[0]....
.L_43:
        /*00b0*/ 	.word	0x00000090


	//   ....[1]....
        /*00b4*/ 	.word	0x000004d0


	//   ....[2]....
        /*00b8*/ 	.word	0x00000600


	//   ....[3]....
        /*00bc*/ 	.word	0x000007a0


	//   ....[4]....
        /*00c0*/ 	.word	0x000008a0


	//   ....[5]....
        /*00c4*/ 	.word	0x00000a10


	//   ....[6]....
        /*00c8*/ 	.word	0x00000bb0


	//   ....[7]....
        /*00cc*/ 	.word	0x00001de0


	//   ....[8]....
        /*00d0*/ 	.word	0x00002aa0


	//   ....[9]....
        /*00d4*/ 	.word	0x00002cb0


	//   ....[10]....
        /*00d8*/ 	.word	0x00002ce0


	//   ....[11]....
        /*00dc*/ 	.word	0x00003930


	//   ....[12]....
        /*00e0*/ 	.word	0x00003b60


	//----- nvinfo : EIATTR_VRC_CTA_INIT_COUNT
	.align		4
.L_44:
        /*00e4*/ 	.byte	0x02, 0x4a
        /*00e6*/ 	.byte	0x80
	.zero		1


	//----- nvinfo : EIATTR_SYSCALL_OFFSETS
	.align		4
        /*00e8*/ 	.byte	0x04, 0x46
        /*00ea*/ 	.short	(.L_46 - .L_45)


	//   ....[0]....
.L_45:
        /*00ec*/ 	.word	0x00005520


	//   ....[1]....
        /*00f0*/ 	.word	0x00005660


	//   ....[2]....
        /*00f4*/ 	.word	0x00005e60


	//   ....[3]....
        /*00f8*/ 	.word	0x00006c10


	//   ....[4]....
        /*00fc*/ 	.word	0x00007950


	//   ....[5]....
        /*0100*/ 	.word	0x000086c0


	//----- nvinfo : EIATTR_MBARRIER_INSTR_OFFSETS
	.align		4
.L_46:
        /*0104*/ 	.byte	0x04, 0x39
        /*0106*/ 	.short	(.L_48 - .L_47)


	//   ....[0]....
.L_47:
        /*0108*/ 	.word	0x000005b0
        /*010c*/ 	.word	0x000000ff
        /*0110*/ 	.word	0x00000000
        /*0114*/ 	.short	0x0100
        /*0116*/ 	.byte	0x05
	.zero		1


	//   ....[1]....
        /*0118*/ 	.word	0x000005c0
        /*011c*/ 	.word	0x000000ff
        /*0120*/ 	.word	0x00000010
        /*0124*/ 	.short	0x0100
        /*0126*/ 	.byte	0x05
	.zero		1


	//   ....[2]....
        /*0128*/ 	.word	0x000005d0
        /*012c*/ 	.word	0x000000ff
        /*0130*/ 	.word	0x00000008
        /*0134*/ 	.short	0x0100
        /*0136*/ 	.byte	0x05
	.zero		1


	//   ....[3]....
        /*0138*/ 	.word	0x000005e0
        /*013c*/ 	.word	0x000000ff
        /*0140*/ 	.word	0x00000018
        /*0144*/ 	.short	0x0100
        /*0146*/ 	.byte	0x05
	.zero		1


	//   ....[4]....
        /*0148*/ 	.word	0x00000710
        /*014c*/ 	.word	0x000000ff
        /*0150*/ 	.word	0x00000020
        /*0154*/ 	.short	0x0100
        /*0156*/ 	.byte	0x07
	.zero		1


	//   ....[5]....
        /*0158*/ 	.word	0x00000720
        /*015c*/ 	.word	0x000000ff
        /*0160*/ 	.word	0x00000040
        /*0164*/ 	.short	0x0100
        /*0166*/ 	.byte	0x07
	.zero		1


	//   ....[6]....
        /*0168*/ 	.word	0x00000730
        /*016c*/ 	.word	0x000000ff
        /*0170*/ 	.word	0x00000028
        /*0174*/ 	.short	0x0100
        /*0176*/ 	.byte	0x07
	.zero		1


	//   ....[7]....
        /*0178*/ 	.word	0x00000740
        /*017c*/ 	.word	0x000000ff
        /*0180*/ 	.word	0x00000048
        /*0184*/ 	.short	0x0100
        /*0186*/ 	.byte	0x07
	.zero		1


	//   ....[8]....
        /*0188*/ 	.word	0x00000750
        /*018c*/ 	.word	0x000000ff
        /*0190*/ 	.word	0x00000030
        /*0194*/ 	.short	0x0100
        /*0196*/ 	.byte	0x07
	.zero		1


	//   ....[9]....
        /*0198*/ 	.word	0x00000760
        /*019c*/ 	.word	0x000000ff
        /*01a0*/ 	.word	0x00000050
        /*01a4*/ 	.short	0x0100
        /*01a6*/ 	.byte	0x07
	.zero		1


	//   ....[10]....
        /*01a8*/ 	.word	0x00000770
        /*01ac*/ 	.word	0x000000ff
        /*01b0*/ 	.word	0x00000038
        /*01b4*/ 	.short	0x0100
        /*01b6*/ 	.byte	0x07
	.zero		1


	//   ....[11]....
        /*01b8*/ 	.word	0x00000780
        /*01bc*/ 	.word	0x000000ff
        /*01c0*/ 	.word	0x00000058
        /*01c4*/ 	.short	0x0100
        /*01c6*/ 	.byte	0x07
	.zero		1


	//   ....[12]....
        /*01c8*/ 	.word	0x00000870
        /*01cc*/ 	.word	0x000000ff
        /*01d0*/ 	.word	0x00000060
        /*01d4*/ 	.short	0x0100
        /*01d6*/ 	.byte	0x05
	.zero		1


	//   ....[13]....
        /*01d8*/ 	.word	0x00000880
        /*01dc*/ 	.word	0x000000ff
        /*01e0*/ 	.word	0x00000068
        /*01e4*/ 	.short	0x0100
        /*01e6*/ 	.byte	0x05
	.zero		1


	//   ....[14]....
        /*01e8*/ 	.word	0x000009c0
        /*01ec*/ 	.word	0x000000ff
        /*01f0*/ 	.word	0x00000070
        /*01f4*/ 	.short	0x0100
        /*01f6*/ 	.byte	0x05
	.zero		1


	//   ....[15]....
        /*01f8*/ 	.word	0x000009d0
        /*01fc*/ 	.word	0x000000ff
        /*0200*/ 	.word	0x00000080
        /*0204*/ 	.short	0x0100
        /*0206*/ 	.byte	0x05
	.zero		1


	//   ....[16]....
        /*0208*/ 	.word	0x000009e0
        /*020c*/ 	.word	0x000000ff
        /*0210*/ 	.word	0x00000078
        /*0214*/ 	.short	0x0100
        /*0216*/ 	.byte	0x05
	.zero		1


	//   ....[17]....
        /*0218*/ 	.word	0x000009f0
        /*021c*/ 	.word	0x000000ff
        /*0220*/ 	.word	0x00000088
        /*0224*/ 	.short	0x0100
        /*0226*/ 	.byte	0x05
	.zero		1


	//   ....[18]....
        /*0228*/ 	.word	0x00000b20
        /*022c*/ 	.word	0x000000ff
        /*0230*/ 	.word	0x00000090
        /*0234*/ 	.short	0x0100
        /*0236*/ 	.byte	0x07
	.zero		1


	//   ....[19]....
        /*0238*/ 	.word	0x00000b30
        /*023c*/ 	.word	0x000000ff
        /*0240*/ 	.word	0x000000b0
        /*0244*/ 	.short	0x0100
        /*0246*/ 	.byte	0x07
	.zero		1


	//   ....[20]....
        /*0248*/ 	.word	0x00000b40
        /*024c*/ 	.word	0x000000ff
        /*0250*/ 	.word	0x00000098
        /*0254*/ 	.short	0x0100
        /*0256*/ 	.byte	0x07
	.zero		1


	//   ....[21]....
        /*0258*/ 	.word	0x00000b50
        /*025c*/ 	.word	0x000000ff
        /*0260*/ 	.word	0x000000b8
        /*0264*/ 	.short	0x0100
        /*0266*/ 	.byte	0x07
	.zero		1


	//   ....[22]....
        /*0268*/ 	.word	0x00000b60
        /*026c*/ 	.word	0x000000ff
        /*0270*/ 	.word	0x000000a0
        /*0274*/ 	.short	0x0100
        /*0276*/ 	.byte	0x07
	.zero		1


	//   ....[23]....
        /*0278*/ 	.word	0x00000b70
        /*027c*/ 	.word	0x000000ff
        /*0280*/ 	.word	0x000000c0
        /*0284*/ 	.short	0x0100
        /*0286*/ 	.byte	0x07
	.zero		1


	//   ....[24]....
        /*0288*/ 	.word	0x00000b80
        /*028c*/ 	.word	0x000000ff
        /*0290*/ 	.word	0x000000a8
        /*0294*/ 	.short	0x0100
        /*0296*/ 	.byte	0x07
	.zero		1


	//   ....[25]....
        /*0298*/ 	.word	0x00000b90
        /*029c*/ 	.word	0x000000ff
        /*02a0*/ 	.word	0x000000c8
        /*02a4*/ 	.short	0x0100
        /*02a6*/ 	.byte	0x07
	.zero		1


	//   ....[26]....
        /*02a8*/ 	.word	0x00000c80
        /*02ac*/ 	.word	0x000000ff
        /*02b0*/ 	.word	0x000000d0
        /*02b4*/ 	.short	0x0100
        /*02b6*/ 	.byte	0x05
	.zero		1


	//   ....[27]....
        /*02b8*/ 	.word	0x00000c90
        /*02bc*/ 	.word	0x000000ff
        /*02c0*/ 	.word	0x000000e0
        /*02c4*/ 	.short	0x0100
        /*02c6*/ 	.byte	0x05
	.zero		1


	//   ....[28]....
        /*02c8*/ 	.word	0x00000ca0
        /*02cc*/ 	.word	0x000000ff
        /*02d0*/ 	.word	0x000000d8
        /*02d4*/ 	.short	0x0100
        /*02d6*/ 	.byte	0x05
	.zero		1


	//   ....[29]....
        /*02d8*/ 	.word	0x00000cb0
        /*02dc*/ 	.word	0x000000ff
        /*02e0*/ 	.word	0x000000e8
        /*02e4*/ 	.short	0x0100
        /*02e6*/ 	.byte	0x05
	.zero		1


	//   ....[30]....
        /*02e8*/ 	.word	0x00001580
        /*02ec*/ 	.word	0x00000003
        /*02f0*/ 	.word	0x000000e0
        /*02f4*/ 	.short	0x010a
        /*02f6*/ 	.byte	0xff
	.zero		1


	//   ....[31]....
        /*02f8*/ 	.word	0x000015b0
        /*02fc*/ 	.word	0x00000003
        /*0300*/ 	.word	0x000000d0
        /*0304*/ 	.short	0x0101
        /*0306*/ 	.byte	0xff
	.zero		1


	//   ....[32]....
        /*0308*/ 	.word	0x00001680
        /*030c*/ 	.word	0x000000ff
        /*0310*/ 	.word	0x00000010
        /*0314*/ 	.short	0x010a
        /*0316*/ 	.byte	0x08
	.zero		1


	//   ....[33]....
        /*0318*/ 	.word	0x00001720
        /*031c*/ 	.word	0x000000ff
        /*0320*/ 	.word	0x00000010
        /*0324*/ 	.short	0x010a
        /*0326*/ 	.byte	0x21
	.zero		1


	//   ....[34]....
        /*0328*/ 	.word	0x00001870
        /*032c*/ 	.word	0x000000ff
        /*0330*/ 	.word	0x00000010
        /*0334*/ 	.short	0x010a
        /*0336*/ 	.byte	0x08
	.zero		1


	//   ....[35]....
        /*0338*/ 	.word	0x00001a40
        /*033c*/ 	.word	0x000000ff
        /*0340*/ 	.word	0x00000068
        /*0344*/ 	.short	0x0101
        /*0346*/ 	.byte	0x04
	.zero		1


	//   ....[36]....
        /*0348*/ 	.word	0x00001a60
        /*034c*/ 	.word	0x000000ff
        /*0350*/ 	.word	0x00000010
        /*0354*/ 	.short	0x010a
        /*0356*/ 	.byte	0x08
	.zero		1


	//   ....[37]....
        /*0358*/ 	.word	0x00001ae0
        /*035c*/ 	.word	0x000000ff
        /*0360*/ 	.word	0x00000010
        /*0364*/ 	.short	0x010a
        /*0366*/ 	.byte	0x21
	.zero		1


	//   ....[38]....
        /*0368*/ 	.word	0x00001c30
        /*036c*/ 	.word	0x000000ff
        /*0370*/ 	.word	0x00000010
        /*0374*/ 	.short	0x010a
        /*0376*/ 	.byte	0x08
	.zero		1


	//   ....[39]....
        /*0378*/ 	.word	0x00001e10
        /*037c*/ 	.word	0x00000002
        /*0380*/ 	.word	0x00000070
        /*0384*/ 	.short	0x010a
        /*0386*/ 	.byte	0xff
	.zero		1


	//   ....[40]....
        /*0388*/ 	.word	0x00001ed0
        /*038c*/ 	.word	0x00000002
        /*0390*/ 	.word	0x00000000
        /*0394*/ 	.short	0x0101
        /*0396*/ 	.byte	0xff
	.zero		1


	//   ....[41]....
        /*0398*/ 	.word	0x00002430
        /*039c*/ 	.word	0x000000ff
        /*03a0*/ 	.word	0x00000000
        /*03a4*/ 	.short	0x010a
        /*03a6*/ 	.byte	0x04
	.zero		1


	//   ....[42]....
        /*03a8*/ 	.word	0x000024d0
        /*03ac*/ 	.word	0x00000000
        /*03b0*/ 	.word	0x00000000
        /*03b4*/ 	.short	0x010a
        /*03b6*/ 	.byte	0xff
	.zero		1


	//   ....[43]....
        /*03b8*/ 	.word	0x000025f0
        /*03bc*/ 	.word	0x00000000
        /*03c0*/ 	.word	0x000000d0
        /*03c4*/ 	.short	0x010a
        /*03c6*/ 	.byte	0xff
	.zero		1


	//   ....[44]....
        /*03c8*/ 	.word	0x00002650
        /*03cc*/ 	.word	0x00000004
        /*03d0*/ 	.word	0x00000000
        /*03d4*/ 	.short	0x0101
        /*03d6*/ 	.byte	0xff
	.zero		1


	//   ....[45]....
        /*03d8*/ 	.word	0x00002670
        /*03dc*/ 	.word	0x000000ff
        /*03e0*/ 	.word	0x00000080
        /*03e4*/ 	.short	0x010a
        /*03e6*/ 	.byte	0x05
	.zero		1


	//   ....[46]....
        /*03e8*/ 	.word	0x00002790
        /*03ec*/ 	.word	0x00000000
        /*03f0*/ 	.word	0x00000070
        /*03f4*/ 	.short	0x010a
        /*03f6*/ 	.byte	0xff
	.zero		1


	//   ....[47]....
        /*03f8*/ 	.word	0x000028a0
        /*03fc*/ 	.word	0x00000000
        /*0400*/ 	.word	0x00000000
        /*0404*/ 	.short	0x0101
        /*0406*/ 	.byte	0xff
	.zero		1


	//   ....[48]....
        /*0408*/ 	.word	0x00002930
        /*040c*/ 	.word	0x000000ff
        /*0410*/ 	.word	0x00000080
        /*0414*/ 	.short	0x0106
        /*0416*/ 	.byte	0x05
	.zero		1


	//   ....[49]....
        /*0418*/ 	.word	0x00002950
        /*041c*/ 	.word	0x000000ff
        /*0420*/ 	.word	0x00000080
        /*0424*/ 	.short	0x010a
        /*0426*/ 	.byte	0x05
	.zero		1


	//   ....[50]....
        /*0428*/ 	.word	0x000029e0
        /*042c*/ 	.word	0x000000ff
        /*0430*/ 	.word	0x00000080
        /*0434*/ 	.short	0x0106
        /*0436*/ 	.byte	0x04
	.zero		1


	//   ....[51]....
        /*0438*/ 	.word	0x00002a20
        /*043c*/ 	.word	0x00000000
        /*0440*/ 	.word	0x00000080
        /*0444*/ 	.short	0x010a
        /*0446*/ 	.byte	0xff
	.zero		1


	//   ....[52]....
        /*0448*/ 	.word	0x00002fe0
        /*044c*/ 	.word	0x00000000
        /*0450*/ 	.word	0x00000070
        /*0454*/ 	.short	0x010a
        /*0456*/ 	.byte	0xff
	.zero		1


	//   ....[53]....
        /*0458*/ 	.word	0x000030f0
        /*045c*/ 	.word	0x00000003
        /*0460*/ 	.word	0x00000000
        /*0464*/ 	.short	0x0101
        /*0466*/ 	.byte	0xff
	.zero		1


	//   ....[54]....
        /*0468*/ 	.word	0x00003100
        /*046c*/ 	.word	0x000000ff
        /*0470*/ 	.word	0x00000000
        /*0474*/ 	.short	0x010a
        /*0476*/ 	.byte	0x07
	.zero		1


	//   ....[55]....
        /*0478*/ 	.word	0x00003180
        /*047c*/ 	.word	0x000000ff
        /*0480*/ 	.word	0x000000b0
        /*0484*/ 	.short	0x010a
        /*0486*/ 	.byte	0x06
	.zero		1


	//   ....[56]....
        /*0488*/ 	.word	0x00003250
        /*048c*/ 	.word	0x000000ff
        /*0490*/ 	.word	0x00000000
        /*0494*/ 	.short	0x010a
        /*0496*/ 	.byte	0x0b
	.zero		1


	//   ....[57]....
        /*0498*/ 	.word	0x00003380
        /*049c*/ 	.word	0x000000ff
        /*04a0*/ 	.word	0x00000000
        /*04a4*/ 	.short	0x010a
        /*04a6*/ 	.byte	0x22
	.zero		1


	//   ....[58]....
        /*04a8*/ 	.word	0x00003760
        /*04ac*/ 	.word	0x000000ff
        /*04b0*/ 	.word	0x00000000
        /*04b4*/ 	.short	0x010a
        /*04b6*/ 	.byte	0x06
	.zero		1


	//   ....[59]....
        /*04b8*/ 	.word	0x000037f0
        /*04bc*/ 	.word	0x000000ff
        /*04c0*/ 	.word	0x00000000
        /*04c4*/ 	.short	0x010a
        /*04c6*/ 	.byte	0x06
	.zero		1


	//   ....[60]....
        /*04c8*/ 	.word	0x00003880
        /*04cc*/ 	.word	0x000000ff
        /*04d0*/ 	.word	0x00000000
        /*04d4*/ 	.short	0x010a
        /*04d6*/ 	.byte	0x06
	.zero		1


	//   ....[61]....
        /*04d8*/ 	.word	0x00003910
        /*04dc*/ 	.word	0x000000ff
        /*04e0*/ 	.word	0x00000000
        /*04e4*/ 	.short	0x010a
        /*04e6*/ 	.byte	0x07
	.zero		1


	//   ....[62]....
        /*04e8*/ 	.word	0x00003d90
        /*04ec*/ 	.word	0x00000000
        /*04f0*/ 	.word	0x00000070
        /*04f4*/ 	.short	0x010a
        /*04f6*/ 	.byte	0xff
	.zero		1


	//   ....[63]....
        /*04f8*/ 	.word	0x00003e50
        /*04fc*/ 	.word	0x00000000
        /*0500*/ 	.word	0x00000000
        /*0504*/ 	.short	0x0101
        /*0506*/ 	.byte	0xff
	.zero		1


	//   ....[64]....
        /*0508*/ 	.word	0x00004170
        /*050c*/ 	.word	0x000000ff
        /*0510*/ 	.word	0x00000068
        /*0514*/ 	.short	0x010a
        /*0516*/ 	.byte	0x07
	.zero		1


	//   ....[65]....
        /*0518*/ 	.word	0x00004360
        /*051c*/ 	.word	0x000000ff
        /*0520*/ 	.word	0x00000040
        /*0524*/ 	.short	0x010a
        /*0526*/ 	.byte	0x07
	.zero		1


	//   ....[66]....
        /*0528*/ 	.word	0x000044d0
        /*052c*/ 	.word	0x000000ff
        /*0530*/ 	.word	0x00000020
        /*0534*/ 	.short	0x010b
        /*0536*/ 	.byte	0x07
	.zero		1


	//   ....[67]....
        /*0538*/ 	.word	0x000044e0
        /*053c*/ 	.word	0x000000ff
        /*0540*/ 	.word	0x00000000
        /*0544*/ 	.short	0x0101
        /*0546*/ 	.byte	0x08
	.zero		1


	//   ....[68]....
        /*0548*/ 	.word	0x00004500
        /*054c*/ 	.word	0x000000ff
        /*0550*/ 	.word	0x00000048
        /*0554*/ 	.short	0x010a
        /*0556*/ 	.byte	0x07
	.zero		1


	//   ....[69]....
        /*0558*/ 	.word	0x00004660
        /*055c*/ 	.word	0x000000ff
        /*0560*/ 	.word	0x00000028
        /*0564*/ 	.short	0x010b
        /*0566*/ 	.byte	0x07
	.zero		1


	//   ....[70]....
        /*0568*/ 	.word	0x00004670
        /*056c*/ 	.word	0x000000ff
        /*0570*/ 	.word	0x00000000
        /*0574*/ 	.short	0x0101
        /*0576*/ 	.byte	0x08
	.zero		1


	//   ....[71]....
        /*0578*/ 	.word	0x00004680
        /*057c*/ 	.word	0x000000ff
        /*0580*/ 	.word	0x00000050
        /*0584*/ 	.short	0x010a
        /*0586*/ 	.byte	0x07
	.zero		1


	//   ....[72]....
        /*0588*/ 	.word	0x00004820
        /*058c*/ 	.word	0x000000ff
        /*0590*/ 	.word	0x00000030
        /*0594*/ 	.short	0x010b
        /*0596*/ 	.byte	0x07
	.zero		1


	//   ....[73]....
        /*0598*/ 	.word	0x00004890
        /*059c*/ 	.word	0x000000ff
        /*05a0*/ 	.word	0x00000000
        /*05a4*/ 	.short	0x0101
        /*05a6*/ 	.byte	0x08
	.zero		1


	//   ....[74]....
        /*05a8*/ 	.word	0x000048c0
        /*05ac*/ 	.word	0x000000ff
        /*05b0*/ 	.word	0x00000058
        /*05b4*/ 	.short	0x010a
        /*05b6*/ 	.byte	0x07
	.zero		1


	//   ....[75]....
        /*05b8*/ 	.word	0x00004ad0
        /*05bc*/ 	.word	0x000000ff
        /*05c0*/ 	.word	0x00000038
        /*05c4*/ 	.short	0x010b
        /*05c6*/ 	.byte	0x07
	.zero		1


	//   ....[76]....
        /*05c8*/ 	.word	0x00004af0
        /*05cc*/ 	.word	0x000000ff
        /*05d0*/ 	.word	0x00000000
        /*05d4*/ 	.short	0x0101
        /*05d6*/ 	.byte	0x0d
	.zero		1


	//   ....[77]....
        /*05d8*/ 	.word	0x00004b20
        /*05dc*/ 	.word	0x000000ff
        /*05e0*/ 	.word	0x00000040
        /*05e4*/ 	.short	0x010a
        /*05e6*/ 	.byte	0x07
	.zero		1


	//   ....[78]....
        /*05e8*/ 	.word	0x00004b40
        /*05ec*/ 	.word	0x000000ff
        /*05f0*/ 	.word	0x00000048
        /*05f4*/ 	.short	0x010a
        /*05f6*/ 	.byte	0x07
	.zero		1


	//   ....[79]....
        /*05f8*/ 	.word	0x00004b60
        /*05fc*/ 	.word	0x000000ff
        /*0600*/ 	.word	0x00000050
        /*0604*/ 	.short	0x010a
        /*0606*/ 	.byte	0x07
	.zero		1


	//   ....[80]....
        /*0608*/ 	.word	0x00004ba0
        /*060c*/ 	.word	0x00000000
        /*0610*/ 	.word	0x00000058
        /*0614*/ 	.short	0x010a
        /*0616*/ 	.byte	0xff
	.zero		1


	//   ....[81]....
        /*0618*/ 	.word	0x00004ef0
        /*061c*/ 	.word	0x00000000
        /*0620*/ 	.word	0x00000070
        /*0624*/ 	.short	0x010a
        /*0626*/ 	.byte	0xff
	.zero		1


	//   ....[82]....
        /*0628*/ 	.word	0x00005000
        /*062c*/ 	.word	0x00000000
        /*0630*/ 	.word	0x00000000
        /*0634*/ 	.short	0x0101
        /*0636*/ 	.byte	0xff
	.zero		1


	//   ....[83]....
        /*0638*/ 	.word	0x00005a50
        /*063c*/ 	.word	0x00000000
        /*0640*/ 	.word	0x00000020
        /*0644*/ 	.short	0x010a
        /*0646*/ 	.byte	0xff
	.zero		1


	//   ....[84]....
        /*0648*/ 	.word	0x00005ac0
        /*064c*/ 	.word	0x0000006c
        /*0650*/ 	.word	0x00000090
        /*0654*/ 	.short	0x010a
        /*0656*/ 	.byte	0xff
	.zero		1


	//   ....[85]....
        /*0658*/ 	.word	0x00005ba0
        /*065c*/ 	.word	0x00000000
        /*0660*/ 	.word	0x00000020
        /*0664*/ 	.short	0x010a
        /*0666*/ 	.byte	0xff
	.zero		1


	//   ....[86]....
        /*0668*/ 	.word	0x00005cc0
        /*066c*/ 	.word	0x00000000
        /*0670*/ 	.word	0x00000000
        /*0674*/ 	.short	0x0101
        /*0676*/ 	.byte	0xff
	.zero		1


	//   ....[87]....
        /*0678*/ 	.word	0x00005d40
        /*067c*/ 	.word	0x0000006c
        /*0680*/ 	.word	0x00000090
        /*0684*/ 	.short	0x010a
        /*0686*/ 	.byte	0xff
	.zero		1


	//   ....[88]....
        /*0688*/ 	.word	0x000068c0
        /*068c*/ 	.word	0x00000037
        /*0690*/ 	.word	0x00000020
        /*0694*/ 	.short	0x010a
        /*0696*/ 	.byte	0xff
	.zero		1


	//   ....[89]....
        /*0698*/ 	.word	0x00006970
        /*069c*/ 	.word	0x00000037
        /*06a0*/ 	.word	0x00000020
        /*06a4*/ 	.short	0x010a
        /*06a6*/ 	.byte	0xff
	.zero		1


	//   ....[90]....
        /*06a8*/ 	.word	0x00006a90
        /*06ac*/ 	.word	0x00000000
        /*06b0*/ 	.word	0x00000000
        /*06b4*/ 	.short	0x0101
        /*06b6*/ 	.byte	0xff
	.zero		1


	//   ....[91]....
        /*06b8*/ 	.word	0x00007600
        /*06bc*/ 	.word	0x00000049
        /*06c0*/ 	.word	0x00000020
        /*06c4*/ 	.short	0x010a
        /*06c6*/ 	.byte	0xff
	.zero		1


	//   ....[92]....
        /*06c8*/ 	.word	0x000076b0
        /*06cc*/ 	.word	0x00000049
        /*06d0*/ 	.word	0x00000020
        /*06d4*/ 	.short	0x010a
        /*06d6*/ 	.byte	0xff
	.zero		1


	//   ....[93]....
        /*06d8*/ 	.word	0x000077d0
        /*06dc*/ 	.word	0x00000002
        /*06e0*/ 	.word	0x00000000
        /*06e4*/ 	.short	0x0101
        /*06e6*/ 	.byte	0xff
	.zero		1


	//   ....[94]....
        /*06e8*/ 	.word	0x00008370
        /*06ec*/ 	.word	0x0000004c
        /*06f0*/ 	.word	0x00000020
        /*06f4*/ 	.short	0x010a
        /*06f6*/ 	.byte	0xff
	.zero		1


	//   ....[95]....
        /*06f8*/ 	.word	0x00008420
        /*06fc*/ 	.word	0x0000004c
        /*0700*/ 	.word	0x00000020
        /*0704*/ 	.short	0x010a
        /*0706*/ 	.byte	0xff
	.zero		1


	//   ....[96]....
        /*0708*/ 	.word	0x00008540
        /*070c*/ 	.word	0x00000000
        /*0710*/ 	.word	0x00000000
        /*0714*/ 	.short	0x0101
        /*0716*/ 	.byte	0xff
	.zero		1


	//   ....[97]....
        /*0718*/ 	.word	0x000088f0
        /*071c*/ 	.word	0x000000ff
        /*0720*/ 	.word	0x00000000
        /*0724*/ 	.short	0x0101
        /*0726*/ 	.byte	0x05
	.zero		1


	//   ....[98]....
        /*0728*/ 	.word	0x00009230
        /*072c*/ 	.word	0x00000003
        /*0730*/ 	.word	0x000000e0
        /*0734*/ 	.short	0x010a
        /*0736*/ 	.byte	0xff
	.zero		1


	//   ....[99]....
        /*0738*/ 	.word	0x00009290
        /*073c*/ 	.word	0x00000002
        /*0740*/ 	.word	0x00000010
        /*0744*/ 	.short	0x010a
        /*0746*/ 	.byte	0xff
	.zero		1


	//   ....[100]....
        /*0748*/ 	.word	0x000092f0
        /*074c*/ 	.word	0x00000002
        /*0750*/ 	.word	0x00000010
        /*0754*/ 	.short	0x010a
        /*0756*/ 	.byte	0xff
	.zero		1


	//   ....[101]....
        /*0758*/ 	.word	0x00009340
        /*075c*/ 	.word	0x00000002
        /*0760*/ 	.word	0x00000070
        /*0764*/ 	.short	0x010a
        /*0766*/ 	.byte	0xff
	.zero		1


	//   ....[102]....
        /*0768*/ 	.word	0x000093a0
        /*076c*/ 	.word	0x00000000
        /*0770*/ 	.word	0x00000000
        /*0774*/ 	.short	0x010a
        /*0776*/ 	.byte	0xff
	.zero		1


	//   ....[103]....
        /*0778*/ 	.word	0x000093f0
        /*077c*/ 	.word	0x00000000
        /*0780*/ 	.word	0x000000d0
        /*0784*/ 	.short	0x010a
        /*0786*/ 	.byte	0xff
	.zero		1


	//   ....[104]....
        /*0788*/ 	.word	0x00009450
        /*078c*/ 	.word	0x00000000
        /*0790*/ 	.word	0x00000080
        /*0794*/ 	.short	0x010a
        /*0796*/ 	.byte	0xff
	.zero		1


	//   ....[105]....
        /*0798*/ 	.word	0x000094a0
        /*079c*/ 	.word	0x00000000
        /*07a0*/ 	.word	0x00000070
        /*07a4*/ 	.short	0x010a
        /*07a6*/ 	.byte	0xff
	.zero		1


	//   ....[106]....
        /*07a8*/ 	.word	0x00009500
        /*07ac*/ 	.word	0x00000000
        /*07b0*/ 	.word	0x00000080
        /*07b4*/ 	.short	0x010a
        /*07b6*/ 	.byte	0xff
	.zero		1


	//   ....[107]....
        /*07b8*/ 	.word	0x00009550
        /*07bc*/ 	.word	0x00000000
        /*07c0*/ 	.word	0x00000070
        /*07c4*/ 	.short	0x010a
        /*07c6*/ 	.byte	0xff
	.zero		1


	//   ....[108]....
        /*07c8*/ 	.word	0x000095b0
        /*07cc*/ 	.word	0x00000003
        /*07d0*/ 	.word	0x000000b0
        /*07d4*/ 	.short	0x010a
        /*07d6*/ 	.byte	0xff
	.zero		1


	//   ....[109]....
        /*07d8*/ 	.word	0x00009610
        /*07dc*/ 	.word	0x00000000
        /*07e0*/ 	.word	0x00000000
        /*07e4*/ 	.short	0x010a
        /*07e6*/ 	.byte	0xff
	.zero		1


	//   ....[110]....
        /*07e8*/ 	.word	0x00009670
        /*07ec*/ 	.word	0x00000000
        /*07f0*/ 	.word	0x00000000
        /*07f4*/ 	.short	0x010a
        /*07f6*/ 	.byte	0xff
	.zero		1


	//   ....[111]....
        /*07f8*/ 	.word	0x000096d0
        /*07fc*/ 	.word	0x00000000
        /*0800*/ 	.word	0x00000000
        /*0804*/ 	.short	0x010a
        /*0806*/ 	.byte	0xff
	.zero		1


	//   ....[112]....
        /*0808*/ 	.word	0x00009730
        /*080c*/ 	.word	0x00000000
        /*0810*/ 	.word	0x00000000
        /*0814*/ 	.short	0x010a
        /*0816*/ 	.byte	0xff
	.zero		1


	//   ....[113]....
        /*0818*/ 	.word	0x00009790
        /*081c*/ 	.word	0x00000000
        /*0820*/ 	.word	0x00000000
        /*0824*/ 	.short	0x010a
        /*0826*/ 	.byte	0xff
	.zero		1


	//   ....[114]....
        /*0828*/ 	.word	0x000097e0
        /*082c*/ 	.word	0x00000000
        /*0830*/ 	.word	0x00000070
        /*0834*/ 	.short	0x010a
        /*0836*/ 	.byte	0xff
	.zero		1


	//   ....[115]....
        /*0838*/ 	.word	0x00009840
        /*083c*/ 	.word	0x00000000
        /*0840*/ 	.word	0x00000068
        /*0844*/ 	.short	0x010a
        /*0846*/ 	.byte	0xff
	.zero		1


	//   ....[116]....
        /*0848*/ 	.word	0x000098a0
        /*084c*/ 	.word	0x00000003
        /*0850*/ 	.word	0x00000040
        /*0854*/ 	.short	0x010a
        /*0856*/ 	.byte	0xff
	.zero		1


	//   ....[117]....
        /*0858*/ 	.word	0x00009900
        /*085c*/ 	.word	0x00000003
        /*0860*/ 	.word	0x00000048
        /*0864*/ 	.short	0x010a
        /*0866*/ 	.byte	0xff
	.zero		1


	//   ....[118]....
        /*0868*/ 	.word	0x00009960
        /*086c*/ 	.word	0x00000003
        /*0870*/ 	.word	0x00000050
        /*0874*/ 	.short	0x010a
        /*0876*/ 	.byte	0xff
	.zero		1


	//   ....[119]....
        /*0878*/ 	.word	0x000099c0
        /*087c*/ 	.word	0x00000003
        /*0880*/ 	.word	0x00000058
        /*0884*/ 	.short	0x010a
        /*0886*/ 	.byte	0xff
	.zero		1


	//   ....[120]....
        /*0888*/ 	.word	0x00009a20
        /*088c*/ 	.word	0x00000000
        /*0890*/ 	.word	0x00000040
        /*0894*/ 	.short	0x010a
        /*0896*/ 	.byte	0xff
	.zero		1


	//   ....[121]....
        /*0898*/ 	.word	0x00009a80
        /*089c*/ 	.word	0x00000000
        /*08a0*/ 	.word	0x00000048
        /*08a4*/ 	.short	0x010a
        /*08a6*/ 	.byte	0xff
	.zero		1


	//   ....[122]....
        /*08a8*/ 	.word	0x00009ae0
        /*08ac*/ 	.word	0x00000000
        /*08b0*/ 	.word	0x00000050
        /*08b4*/ 	.short	0x010a
        /*08b6*/ 	.byte	0xff
	.zero		1


	//   ....[123]....
        /*08b8*/ 	.word	0x00009b30
        /*08bc*/ 	.word	0x00000000
        /*08c0*/ 	.word	0x00000070
        /*08c4*/ 	.short	0x010a
        /*08c6*/ 	.byte	0xff
	.zero		1


	//   ....[124]....
        /*08c8*/ 	.word	0x00009b80
        /*08cc*/ 	.word	0x00000000
        /*08d0*/ 	.word	0x00000020
        /*08d4*/ 	.short	0x010a
        /*08d6*/ 	.byte	0xff
	.zero		1


	//   ....[125]....
        /*08d8*/ 	.word	0x00009bd0
        /*08dc*/ 	.word	0x0000006c
        /*08e0*/ 	.word	0x00000090
        /*08e4*/ 	.short	0x010a
        /*08e6*/ 	.byte	0xff
	.zero		1


	//   ....[126]....
        /*08e8*/ 	.word	0x00009c20
        /*08ec*/ 	.word	0x00000037
        /*08f0*/ 	.word	0x00000020
        /*08f4*/ 	.short	0x010a
        /*08f6*/ 	.byte	0xff
	.zero		1


	//   ....[127]....
        /*08f8*/ 	.word	0x00009c70
        /*08fc*/ 	.word	0x00000049
        /*0900*/ 	.word	0x00000020
        /*0904*/ 	.short	0x010a
        /*0906*/ 	.byte	0xff
	.zero		1


	//   ....[128]....
        /*0908*/ 	.word	0x00009cc0
        /*090c*/ 	.word	0x0000004c
        /*0910*/ 	.word	0x00000020
        /*0914*/ 	.short	0x010a
        /*0916*/ 	.byte	0xff
	.zero		1


	//----- nvinfo : EIATTR_NUM_MBARRIERS
	.align		4
.L_48:
        /*0918*/ 	.byte	0x03, 0x38
        /*091a*/ 	.short	0x001e


	//----- nvinfo : EIATTR_EXIT_INSTR_OFFSETS
	.align		4
        /*091c*/ 	.byte	0x04, 0x1c
        /*091e*/ 	.short	(.L_50 - .L_49)


	//   ....[0]....
.L_49:
        /*0920*/ 	.word	0x00002500


	//   ....[1]....
        /*0924*/ 	.word	0x000029f0


	//   ....[2]....
        /*0928*/ 	.word	0x00002a50


	//   ....[3]....
        /*092c*/ 	.word	0x00003b70


	//   ....[4]....
        /*0930*/ 	.word	0x00004bd0


	//   ....[5]....
        /*0934*/ 	.word	0x00004c10


	//   ....[6]....
        /*0938*/ 	.word	0x00009220


	//----- nvinfo : EIATTR_MAX_THREADS
	.align		4
.L_50:
        /*093c*/ 	.byte	0x04, 0x05
        /*093e*/ 	.short	(.L_52 - .L_51)
.L_51:
        /*0940*/ 	.word	0x00000100
        /*0944*/ 	.word	0x00000001
        /*0948*/ 	.word	0x00000001


	//----- nvinfo : EIATTR_CRS_STACK_SIZE
	.align		4
.L_52:
        /*094c*/ 	.byte	0x04, 0x1e
        /*094e*/ 	.short	(.L_54 - .L_53)
.L_53:
        /*0950*/ 	.word	0x00000000


	//----- nvinfo : EIATTR_CBANK_PARAM_SIZE
	.align		4
.L_54:
        /*0954*/ 	.byte	0x03, 0x19
        /*0956*/ 	.short	0x0800


	//----- nvinfo : EIATTR_PARAM_CBANK
	.align		4
        /*0958*/ 	.byte	0x04, 0x0a
        /*095a*/ 	.short	(.L_56 - .L_55)
	.align		4
.L_55:
        /*095c*/ 	.word	index@(.nv.constant0._ZN7cutlass13device_kernelINS_4gemm6kernel13GemmUniversalIN4cute5tupleIJiiiiEEENS1_10collective13CollectiveMmaINS1_35MainloopSm100TmaUmmaWarpSpecializedILi2ELi2ELi4ENS5_IJNS4_1CILi1EEESB_SB_EEEEENS5_IJNSA_ILi64EEENSA_ILi256EEESF_EEEaNS5_IJlSB_lEEEaSH_NS4_8TiledMMAINS4_8MMA_AtomIJNS4_15SM100_MMA_S8_SSIaaiLi64ELi256ELNS4_4UMMA5MajorE0ELSM_0ELNSL_8SaturateE0EEEEEENS4_6LayoutISC_NS5_IJNSA_ILi0EEESR_SR_EEEEENS5_IJNS4_10UnderscoreESU_SU_EEEEENS4_13SM90_TMA_LOADENS4_14ComposedLayoutINS4_7SwizzleILi3ELi4ELi3EEENS4_18smem_ptr_flag_bitsILi8EEENSQ_INS5_IJNSA_ILi8EEENSA_ILi128EEEEEENS5_IJS14_SB_EEEEEEEvNS4_8identityESX_S18_vS19_EENS_8epilogue10collective18CollectiveEpilogueINS1B_23Sm100TmaWarpSpecializedILi4ELi2ELi32ELb0ELb0EEEJSG_NS5_IJNSQ_ISE_SB_EES1G_EEEaSH_aSH_NS1B_6fusion15FusionCallbacksIS1F_NS1I_17LinearCombinationIaiaiLNS_15FloatRoundStyleE2EEESG_S1H_JEEENS4_5SM1004TMEM4LOAD26SM100_TMEM_LOAD_16dp32b32xESX_NSY_INSZ_ILi2ELi4ELi3EEES12_NSQ_INS5_IJS13_SE_EEENS5_IJSE_SB_EEEEEEENS4_39AutoVectorizingCopyWithAssumedAlignmentILi128EEENS4_14SM90_TMA_STOREES1W_S1Y_S1Y_EEEvvEEEEvNT_6ParamsE)
        /*0960*/ 	.short	0x0380
        /*0962*/ 	.short	0x0800


	//----- nvinfo : EIATTR_SW_WAR
	.align		4
.L_56:
        /*0964*/ 	.byte	0x04, 0x36
        /*0966*/ 	.short	(.L_58 - .L_57)
.L_57:
        /*0968*/ 	.word	0x00000008
.L_58:


//--------------------- .nv.callgraph             --------------------------
	.section	.nv.callgraph,"",@"SHT_CUDA_CALLGRAPH"
	.align	4
	.sectionentsize	8
	.align		4
        /*0000*/ 	.word	0x00000000
	.align		4
        /*0004*/ 	.word	0xffffffff
	.align		4
        /*0008*/ 	.word	index@(_ZN7cutlass13device_kernelINS_4gemm6kernel13GemmUniversalIN4cute5tupleIJiiiiEEENS1_10collective13CollectiveMmaINS1_35MainloopSm100TmaUmmaWarpSpecializedILi2ELi2ELi4ENS5_IJNS4_1CILi1EEESB_SB_EEEEENS5_IJNSA_ILi64EEENSA_ILi256EEESF_EEEaNS5_IJlSB_lEEEaSH_NS4_8TiledMMAINS4_8MMA_AtomIJNS4_15SM100_MMA_S8_SSIaaiLi64ELi256ELNS4_4UMMA5MajorE0ELSM_0ELNSL_8SaturateE0EEEEEENS4_6LayoutISC_NS5_IJNSA_ILi0EEESR_SR_EEEEENS5_IJNS4_10UnderscoreESU_SU_EEEEENS4_13SM90_TMA_LOADENS4_14ComposedLayoutINS4_7SwizzleILi3ELi4ELi3EEENS4_18smem_ptr_flag_bitsILi8EEENSQ_INS5_IJNSA_ILi8EEENSA_ILi128EEEEEENS5_IJS14_SB_EEEEEEEvNS4_8identityESX_S18_vS19_EENS_8epilogue10collective18CollectiveEpilogueINS1B_23Sm100TmaWarpSpecializedILi4ELi2ELi32ELb0ELb0EEEJSG_NS5_IJNSQ_ISE_SB_EES1G_EEEaSH_aSH_NS1B_6fusion15FusionCallbacksIS1F_NS1I_17LinearCombinationIaiaiLNS_15FloatRoundStyleE2EEESG_S1H_JEEENS4_5SM1004TMEM4LOAD26SM100_TMEM_LOAD_16dp32b32xESX_NSY_INSZ_ILi2ELi4ELi3EEES12_NSQ_INS5_IJS13_SE_EEENS5_IJSE_SB_EEEEEEENS4_39AutoVectorizingCopyWithAssumedAlignmentILi128EEENS4_14SM90_TMA_STOREES1W_S1Y_S1Y_EEEvvEEEEvNT_6ParamsE)
	.align		4
        /*000c*/ 	.word	index@(__assertfail)
	.align		4
        /*0010*/ 	.word	0x00000000
	.align		4
        /*0014*/ 	.word	0xfffffffe
	.align		4
        /*0018*/ 	.word	0x00000000
	.align		4
        /*001c*/ 	.word	0xfffffffd
	.align		4
        /*0020*/ 	.word	0x00000000
	.align		4
        /*0024*/ 	.word	0xfffffffc


//--------------------- .nv.constant4             --------------------------
	.section	.nv.constant4,"a",@progbits
	.align	8
	.align		8
.nv.constant4:
        /*0000*/ 	.dword	__assertfail
	.align		8
        /*0008*/ 	.dword	__unnamed_1
	.align		8
        /*0010*/ 	.dword	__unnamed_2
	.align		8
        /*0018*/ 	.dword	__unnamed_3
	.align		8
        /*0020*/ 	.dword	_ZN40_INTERNAL_e4acf86a_4_k_cu_71469906_178834cuda3std3__45__cpo5beginE
	.align		8
        /*0028*/ 	.dword	_ZN40_INTERNAL_e4acf86a_4_k_cu_71469906_178834cuda3std3__45__cpo3endE
	.align		8
        /*0030*/ 	.dword	_ZN40_INTERNAL_e4acf86a_4_k_cu_71469906_178834cuda3std3__45__cpo6cbeginE
	.align		8
        /*0038*/ 	.dword	_ZN40_INTERNAL_e4acf86a_4_k_cu_71469906_178834cuda3std3__45__cpo4cendE
	.align		8
        /*0040*/ 	.dword	_ZN40_INTERNAL_e4acf86a_4_k_cu_71469906_178834cuda3std3__442_GLOBAL__N__e4acf86a_4_k_cu_71469906_178836ignoreE
	.align		8
        /*0048*/ 	.dword	_ZN40_INTERNAL_e4acf86a_4_k_cu_71469906_178834cuda3std3__419piecewise_constructE
	.align		8
        /*0050*/ 	.dword	_ZN40_INTERNAL_e4acf86a_4_k_cu_71469906_178834cuda3std3__48in_placeE
	.align		8
        /*0058*/ 	.dword	_ZN40_INTERNAL_e4acf86a_4_k_cu_71469906_178834cuda3std6ranges3__45__cpo4swapE
	.align		8
        /*0060*/ 	.dword	_ZN40_INTERNAL_e4acf86a_4_k_cu_71469906_178834cuda3std6ranges3__45__cpo9iter_moveE
	.align		8
        /*0068*/ 	.dword	_ZN40_INTERNAL_e4acf86a_4_k_cu_71469906_178834cute7productE
	.align		8
        /*0070*/ 	.dword	_ZN40_INTERNAL_e4acf86a_4_k_cu_71469906_178834cute1_E
	.align		8
        /*0078*/ 	.dword	$str$25
	.align		8
        /*0080*/ 	.dword	$str$26
	.align		8
        /*0088*/ 	.dword	$str$27
	.align		8
        /*0090*/ 	.dword	$str$28


//--------------------- .text._ZN7cutlass13device_kernelINS_4gemm6kernel13GemmUniversalIN4cute5tupleIJiiiiEEENS1_10collective13CollectiveMmaINS1_35MainloopSm100TmaUmmaWarpSpecializedILi2ELi2ELi4ENS5_IJNS4_1CILi1EEESB_SB_EEEEENS5_IJNSA_ILi64EEENSA_ILi256EEESF_EEEaNS5_IJlSB_lEEEaSH_NS4_8TiledMMAINS4_8MMA_AtomIJNS4_15SM100_MMA_S8_SSIaaiLi64ELi256ELNS4_4UMMA5MajorE0ELSM_0ELNSL_8SaturateE0EEEEEENS4_6LayoutISC_NS5_IJNSA_ILi0EEESR_SR_EEEEENS5_IJNS4_10UnderscoreESU_SU_EEEEENS4_13SM90_TMA_LOADENS4_14ComposedLayoutINS4_7SwizzleILi3ELi4ELi3EEENS4_18smem_ptr_flag_bitsILi8EEENSQ_INS5_IJNSA_ILi8EEENSA_ILi128EEEEEENS5_IJS14_SB_EEEEEEEvNS4_8identityESX_S18_vS19_EENS_8epilogue10collective18CollectiveEpilogueINS1B_23Sm100TmaWarpSpecializedILi4ELi2ELi32ELb0ELb0EEEJSG_NS5_IJNSQ_ISE_SB_EES1G_EEEaSH_aSH_NS1B_6fusion15FusionCallbacksIS1F_NS1I_17LinearCombinationIaiaiLNS_15FloatRoundStyleE2EEESG_S1H_JEEENS4_5SM1004TMEM4LOAD26SM100_TMEM_LOAD_16dp32b32xESX_NSY_INSZ_ILi2ELi4ELi3EEES12_NSQ_INS5_IJS13_SE_EEENS5_IJSE_SB_EEEEEEENS4_39AutoVectorizingCopyWithAssumedAlignmentILi128EEENS4_14SM90_TMA_STOREES1W_S1Y_S1Y_EEEvvEEEEvNT_6ParamsE --------------------------
	.section	.text._ZN7cutlass13device_kernelINS_4gemm6kernel13GemmUniversalIN4cute5tupleIJiiiiEEENS1_10collective13CollectiveMmaINS1_35MainloopSm100TmaUmmaWarpSpecializedILi2ELi2ELi4ENS5_IJNS4_1CILi1EEESB_SB_EEEEENS5_IJNSA_ILi64EEENSA_ILi256EEESF_EEEaNS5_IJlSB_lEEEaSH_NS4_8TiledMMAINS4_8MMA_AtomIJNS4_15SM100_MMA_S8_SSIaaiLi64ELi256ELNS4_4UMMA5MajorE0ELSM_0ELNSL_8SaturateE0EEEEEENS4_6LayoutISC_NS5_IJNSA_ILi0EEESR_SR_EEEEENS5_IJNS4_10UnderscoreESU_SU_EEEEENS4_13SM90_TMA_LOADENS4_14ComposedLayoutINS4_7SwizzleILi3ELi4ELi3EEENS4_18smem_ptr_flag_bitsILi8EEENSQ_INS5_IJNSA_ILi8EEENSA_ILi128EEEEEENS5_IJS14_SB_EEEEEEEvNS4_8identityESX_S18_vS19_EENS_8epilogue10collective18CollectiveEpilogueINS1B_23Sm100TmaWarpSpecializedILi4ELi2ELi32ELb0ELb0EEEJSG_NS5_IJNSQ_ISE_SB_EES1G_EEEaSH_aSH_NS1B_6fusion15FusionCallbacksIS1F_NS1I_17LinearCombinationIaiaiLNS_15FloatRoundStyleE2EEESG_S1H_JEEENS4_5SM1004TMEM4LOAD26SM100_TMEM_LOAD_16dp32b32xESX_NSY_INSZ_ILi2ELi4ELi3EEES12_NSQ_INS5_IJS13_SE_EEENS5_IJSE_SB_EEEEEEENS4_39AutoVectorizingCopyWithAssumedAlignmentILi128EEENS4_14SM90_TMA_STOREES1W_S1Y_S1Y_EEEvvEEEEvNT_6ParamsE,"ax",@progbits
	.align	128
.text._ZN7cutlass13device_kernelINS_4gemm6kernel13GemmUniversalIN4cute5tupleIJiiiiEEENS1_10collective13CollectiveMmaINS1_35MainloopSm100TmaUmmaWarpSpecializedILi2ELi2ELi4ENS5_IJNS4_1CILi1EEESB_SB_EEEEENS5_IJNSA_ILi64EEENSA_ILi256EEESF_EEEaNS5_IJlSB_lEEEaSH_NS4_8TiledMMAINS4_8MMA_AtomIJNS4_15SM100_MMA_S8_SSIaaiLi64ELi256ELNS4_4UMMA5MajorE0ELSM_0ELNSL_8SaturateE0EEEEEENS4_6LayoutISC_NS5_IJNSA_ILi0EEESR_SR_EEEEENS5_IJNS4_10UnderscoreESU_SU_EEEEENS4_13SM90_TMA_LOADENS4_14ComposedLayoutINS4_7SwizzleILi3ELi4ELi3EEENS4_18smem_ptr_flag_bitsILi8EEENSQ_INS5_IJNSA_ILi8EEENSA_ILi128EEEEEENS5_IJS14_SB_EEEEEEEvNS4_8identityESX_S18_vS19_EENS_8epilogue10collective18CollectiveEpilogueINS1B_23Sm100TmaWarpSpecializedILi4ELi2ELi32ELb0ELb0EEEJSG_NS5_IJNSQ_ISE_SB_EES1G_EEEaSH_aSH_NS1B_6fusion15FusionCallbacksIS1F_NS1I_17LinearCombinationIaiaiLNS_15FloatRoundStyleE2EEESG_S1H_JEEENS4_5SM1004TMEM4LOAD26SM100_TMEM_LOAD_16dp32b32xESX_NSY_INSZ_ILi2ELi4ELi3EEES12_NSQ_INS5_IJS13_SE_EEENS5_IJSE_SB_EEEEEEENS4_39AutoVectorizingCopyWithAssumedAlignmentILi128EEENS4_14SM90_TMA_STOREES1W_S1Y_S1Y_EEEvvEEEEvNT_6ParamsE:
        .type           _ZN7cutlass13device_kernelINS_4gemm6kernel13GemmUniversalIN4cute5tupleIJiiiiEEENS1_10collective13CollectiveMmaINS1_35MainloopSm100TmaUmmaWarpSpecializedILi2ELi2ELi4ENS5_IJNS4_1CILi1EEESB_SB_EEEEENS5_IJNSA_ILi64EEENSA_ILi256EEESF_EEEaNS5_IJlSB_lEEEaSH_NS4_8TiledMMAINS4_8MMA_AtomIJNS4_15SM100_MMA_S8_SSIaaiLi64ELi256ELNS4_4UMMA5MajorE0ELSM_0ELNSL_8SaturateE0EEEEEENS4_6LayoutISC_NS5_IJNSA_ILi0EEESR_SR_EEEEENS5_IJNS4_10UnderscoreESU_SU_EEEEENS4_13SM90_TMA_LOADENS4_14ComposedLayoutINS4_7SwizzleILi3ELi4ELi3EEENS4_18smem_ptr_flag_bitsILi8EEENSQ_INS5_IJNSA_ILi8EEENSA_ILi128EEEEEENS5_IJS14_SB_EEEEEEEvNS4_8identityESX_S18_vS19_EENS_8epilogue10collective18CollectiveEpilogueINS1B_23Sm100TmaWarpSpecializedILi4ELi2ELi32ELb0ELb0EEEJSG_NS5_IJNSQ_ISE_SB_EES1G_EEEaSH_aSH_NS1B_6fusion15FusionCallbacksIS1F_NS1I_17LinearCombinationIaiaiLNS_15FloatRoundStyleE2EEESG_S1H_JEEENS4_5SM1004TMEM4LOAD26SM100_TMEM_LOAD_16dp32b32xESX_NSY_INSZ_ILi2ELi4ELi3EEES12_NSQ_INS5_IJS13_SE_EEENS5_IJSE_SB_EEEEEEENS4_39AutoVectorizingCopyWithAssumedAlignmentILi128EEENS4_14SM90_TMA_STOREES1W_S1Y_S1Y_EEEvvEEEEvNT_6ParamsE,@function
        .size           _ZN7cutlass13device_kernelINS_4gemm6kernel13GemmUniversalIN4cute5tupleIJiiiiEEENS1_10collective13CollectiveMmaINS1_35MainloopSm100TmaUmmaWarpSpecializedILi2ELi2ELi4ENS5_IJNS4_1CILi1EEESB_SB_EEEEENS5_IJNSA_ILi64EEENSA_ILi256EEESF_EEEaNS5_IJlSB_lEEEaSH_NS4_8TiledMMAINS4_8MMA_AtomIJNS4_15SM100_MMA_S8_SSIaaiLi64ELi256ELNS4_4UMMA5MajorE0ELSM_0ELNSL_8SaturateE0EEEEEENS4_6LayoutISC_NS5_IJNSA_ILi0EEESR_SR_EEEEENS5_IJNS4_10UnderscoreESU_SU_EEEEENS4_13SM90_TMA_LOADENS4_14ComposedLayoutINS4_7SwizzleILi3ELi4ELi3EEENS4_18smem_ptr_flag_bitsILi8EEENSQ_INS5_IJNSA_ILi8EEENSA_ILi128EEEEEENS5_IJS14_SB_EEEEEEEvNS4_8identityESX_S18_vS19_EENS_8epilogue10collective18CollectiveEpilogueINS1B_23Sm100TmaWarpSpecializedILi4ELi2ELi32ELb0ELb0EEEJSG_NS5_IJNSQ_ISE_SB_EES1G_EEEaSH_aSH_NS1B_6fusion15FusionCallbacksIS1F_NS1I_17LinearCombinationIaiaiLNS_15FloatRoundStyleE2EEESG_S1H_JEEENS4_5SM1004TMEM4LOAD26SM100_TMEM_LOAD_16dp32b32xESX_NSY_INSZ_ILi2ELi4ELi3EEES12_NSQ_INS5_IJS13_SE_EEENS5_IJSE_SB_EEEEEEENS4_39AutoVectorizingCopyWithAssumedAlignmentILi128EEENS4_14SM90_TMA_STOREES1W_S1Y_S1Y_EEEvvEEEEvNT_6ParamsE,(.L_x_164 - _ZN7cutlass13device_kernelINS_4gemm6kernel13GemmUniversalIN4cute5tupleIJiiiiEEENS1_10collective13CollectiveMmaINS1_35MainloopSm100TmaUmmaWarpSpecializedILi2ELi2ELi4ENS5_IJNS4_1CILi1EEESB_SB_EEEEENS5_IJNSA_ILi64EEENSA_ILi256EEESF_EEEaNS5_IJlSB_lEEEaSH_NS4_8TiledMMAINS4_8MMA_AtomIJNS4_15SM100_MMA_S8_SSIaaiLi64ELi256ELNS4_4UMMA5MajorE0ELSM_0ELNSL_8SaturateE0EEEEEENS4_6LayoutISC_NS5_IJNSA_ILi0EEESR_SR_EEEEENS5_IJNS4_10UnderscoreESU_SU_EEEEENS4_13SM90_TMA_LOADENS4_14ComposedLayoutINS4_7SwizzleILi3ELi4ELi3EEENS4_18smem_ptr_flag_bitsILi8EEENSQ_INS5_IJNSA_ILi8EEENSA_ILi128EEEEEENS5_IJS14_SB_EEEEEEEvNS4_8identityESX_S18_vS19_EENS_8epilogue10collective18CollectiveEpilogueINS1B_23Sm100TmaWarpSpecializedILi4ELi2ELi32ELb0ELb0EEEJSG_NS5_IJNSQ_ISE_SB_EES1G_EEEaSH_aSH_NS1B_6fusion15FusionCallbacksIS1F_NS1I_17LinearCombinationIaiaiLNS_15FloatRoundStyleE2EEESG_S1H_JEEENS4_5SM1004TMEM4LOAD26SM100_TMEM_LOAD_16dp32b32xESX_NSY_INSZ_ILi2ELi4ELi3EEES12_NSQ_INS5_IJS13_SE_EEENS5_IJSE_SB_EEEEEEENS4_39AutoVectorizingCopyWithAssumedAlignmentILi128EEENS4_14SM90_TMA_STOREES1W_S1Y_S1Y_EEEvvEEEEvNT_6ParamsE)
        .other          _ZN7cutlass13device_kernelINS_4gemm6kernel13GemmUniversalIN4cute5tupleIJiiiiEEENS1_10collective13CollectiveMmaINS1_35MainloopSm100TmaUmmaWarpSpecializedILi2ELi2ELi4ENS5_IJNS4_1CILi1EEESB_SB_EEEEENS5_IJNSA_ILi64EEENSA_ILi256EEESF_EEEaNS5_IJlSB_lEEEaSH_NS4_8TiledMMAINS4_8MMA_AtomIJNS4_15SM100_MMA_S8_SSIaaiLi64ELi256ELNS4_4UMMA5MajorE0ELSM_0ELNSL_8SaturateE0EEEEEENS4_6LayoutISC_NS5_IJNSA_ILi0EEESR_SR_EEEEENS5_IJNS4_10UnderscoreESU_SU_EEEEENS4_13SM90_TMA_LOADENS4_14ComposedLayoutINS4_7SwizzleILi3ELi4ELi3EEENS4_18smem_ptr_flag_bitsILi8EEENSQ_INS5_IJNSA_ILi8EEENSA_ILi128EEEEEENS5_IJS14_SB_EEEEEEEvNS4_8identityESX_S18_vS19_EENS_8epilogue10collective18CollectiveEpilogueINS1B_23Sm100TmaWarpSpecializedILi4ELi2ELi32ELb0ELb0EEEJSG_NS5_IJNSQ_ISE_SB_EES1G_EEEaSH_aSH_NS1B_6fusion15FusionCallbacksIS1F_NS1I_17LinearCombinationIaiaiLNS_15FloatRoundStyleE2EEESG_S1H_JEEENS4_5SM1004TMEM4LOAD26SM100_TMEM_LOAD_16dp32b32xESX_NSY_INSZ_ILi2ELi4ELi3EEES12_NSQ_INS5_IJS13_SE_EEENS5_IJSE_SB_EEEEEEENS4_39AutoVectorizingCopyWithAssumedAlignmentILi128EEENS4_14SM90_TMA_STOREES1W_S1Y_S1Y_EEEvvEEEEvNT_6ParamsE,@"STO_CUDA_ENTRY STV_DEFAULT"
_ZN7cutlass13device_kernelINS_4gemm6kernel13GemmUniversalIN4cute5tupleIJiiiiEEENS1_10collective13CollectiveMmaINS1_35MainloopSm100TmaUmmaWarpSpecializedILi2ELi2ELi4ENS5_IJNS4_1CILi1EEESB_SB_EEEEENS5_IJNSA_ILi64EEENSA_ILi256EEESF_EEEaNS5_IJlSB_lEEEaSH_NS4_8TiledMMAINS4_8MMA_AtomIJNS4_15SM100_MMA_S8_SSIaaiLi64ELi256ELNS4_4UMMA5MajorE0ELSM_0ELNSL_8SaturateE0EEEEEENS4_6LayoutISC_NS5_IJNSA_ILi0EEESR_SR_EEEEENS5_IJNS4_10UnderscoreESU_SU_EEEEENS4_13SM90_TMA_LOADENS4_14ComposedLayoutINS4_7SwizzleILi3ELi4ELi3EEENS4_18smem_ptr_flag_bitsILi8EEENSQ_INS5_IJNSA_ILi8EEENSA_ILi128EEEEEENS5_IJS14_SB_EEEEEEEvNS4_8identityESX_S18_vS19_EENS_8epilogue10collective18CollectiveEpilogueINS1B_23Sm100TmaWarpSpecializedILi4ELi2ELi32ELb0ELb0EEEJSG_NS5_IJNSQ_ISE_SB_EES1G_EEEaSH_aSH_NS1B_6fusion15FusionCallbacksIS1F_NS1I_17LinearCombinationIaiaiLNS_15FloatRoundStyleE2EEESG_S1H_JEEENS4_5SM1004TMEM4LOAD26SM100_TMEM_LOAD_16dp32b32xESX_NSY_INSZ_ILi2ELi4ELi3EEES12_NSQ_INS5_IJS13_SE_EEENS5_IJSE_SB_EEEEEEENS4_39AutoVectorizingCopyWithAssumedAlignmentILi128EEENS4_14SM90_TMA_STOREES1W_S1Y_S1Y_EEEvvEEEEvNT_6ParamsE:
[----:B------:R-:W1:Y:S01]  /*0000*/  LDC R1, c[0x0][0x37c] ;  /* 0x0000df00ff017b82 */ /* 0x000e620000000800 */
[----:B------:R-:W2:Y:S01]  /*0010*/  S2R R103, SR_TID.X ;  /* 0x0000000000677919 */ /* 0x000ea20000002100 */
[----:B------:R-:W3:Y:S01]  /*0020*/  LDCU.64 UR4, c[0x0][0x890] ;  /* 0x00011200ff0477ac */ /* 0x000ee20008000a00 */
[----:B------:R-:W-:Y:S02]  /*0030*/  PRMT R91, RZ, 0x7610, R91 ;  /* 0x00007610ff5b7816 */ /* 0x000fe4000000005b */
[----:B------:R-:W-:Y:S01]  /*0040*/  ELECT P5, URZ, PT ;  /* 0x0000000000ff782f */ /* 0x000fe200038a0000 */
[----:B------:R-:W4:Y:S01]  /*0050*/  LDCU.64 UR46, c[0x0][0x358] ;  /* 0x00006b00ff2e77ac */ /* 0x000f220008000a00 */
[----:B---3--:R-:W-:-:S04]  /*0060*/  UISETP.NE.U32.AND UP0, UPT, UR4, URZ, UPT ;  /* 0x000000ff0400728c */ /* 0x008fc8000bf05070 */
[----:B------:R-:W-:Y:S01]  /*0070*/  UISETP.NE.AND.EX UP0, UPT, UR5, URZ, UPT, UP0 ;  /* 0x000000ff0500728c */ /* 0x000fe2000bf05300 */
[----:B--2---:R-:W-:-:S05]  /*0080*/  SHF.R.U32.HI R96, RZ, 0x5, R103 ;  /* 0x00000005ff607819 */ /* 0x004fca0000011667 */
[----:B------:R-:W2:Y:S02]  /*0090*/  SHFL.IDX PT, R0, R96, RZ, 0x1f ;  /* 0x00001fff60007589 */ /* 0x000ea400000e0000 */
[----:B--2---:R-:W-:Y:S01]  /*00a0*/  R2UR UR8, R0 ;  /* 0x00000000000872ca */ /* 0x004fe200000e0000 */
[----:B-1--4-:R-:W-:-:S14]  /*00b0*/  BRA.U UP0, `(.L_x_0) ;  /* 0x00000001002c7547 */ /* 0x012fdc000b800000 */
[----:B------:R-:W1:Y:S02]  /*00c0*/  LDCU.64 UR6, c[0x0][0x888] ;  /* 0x00011100ff0677ac */ /* 0x000e640008000a00 */
[----:B-1----:R-:W-:-:S04]  /*00d0*/  UISETP.NE.U32.AND UP0, UPT, UR6, URZ, UPT ;  /* 0x000000ff0600728c */ /* 0x002fc8000bf05070 */
[----:B------:R-:W-:-:S09]  /*00e0*/  UISETP.NE.AND.EX UP0, UPT, UR7, URZ, UPT, UP0 ;  /* 0x000000ff0700728c */ /* 0x000fd2000bf05300 */
[----:B------:R-:W-:Y:S05]  /*00f0*/  BRA.U !UP0, `(.L_x_1) ;  /* 0x0000000108107547 */ /* 0x000fea000b800000 */
[----:B------:R-:W1:Y:S02]  /*0100*/  LDC.64 R50, c[0x0][0x888] ;  /* 0x00022200ff327b82 */ /* 0x000e640000000a00 */
[----:B-1----:R1:W5:Y:S01]  /*0110*/  LDG.E R50, desc[UR46][R50.64] ;  /* 0x0000002e32327981 */ /* 0x002362000c1e1900 */
[----:B------:R-:W-:Y:S01]  /*0120*/  HFMA2 R91, -RZ, RZ, 0, 5.9604644775390625e-08 ;  /* 0x00000001ff5b7431 */ /* 0x000fe200000001ff */
[----:B------:R-:W-:Y:S05]  /*0130*/  BRA `(.L_x_0) ;  /* 0x00000000000c7947 */ /* 0x000fea0003800000 */
.L_x_1:
[----:B------:R-:W1:Y:S01]  /*0140*/  LDCU UR6, c[0x0][0x880] ;  /* 0x00011000ff0677ac */ /* 0x000e620008000800 */
[----:B------:R-:W-:Y:S01]  /*0150*/  HFMA2 R91, -RZ, RZ, 0, 5.9604644775390625e-08 ;  /* 0x00000001ff5b7431 */ /* 0x000fe200000001ff */
[----:B-1----:R-:W-:-:S07]  /*0160*/  MOV R50, UR6 ;  /* 0x0000000600327c02 */ /* 0x002fce0008000f00 */
.L_x_0:
[----:B------:R-:W2:Y:S02]  /*0170*/  LDCU.64 UR6, c[0x0][0x8b0] ;  /* 0x00011600ff0677ac */ /* 0x000ea40008000a00 */
[----:B--2---:R-:W-:-:S04]  /*0180*/  UISETP.NE.U32.AND UP0, UPT, UR6, URZ, UPT ;  /* 0x000000ff0600728c */ /* 0x004fc8000bf05070 */
[----:B------:R-:W-:-:S09]  /*0190*/  UISETP.NE.AND.EX UP0, UPT, UR7, URZ, UPT, UP0 ;  /* 0x000000ff0700728c */ /* 0x000fd2000bf05300 */
[----:B------:R-:W-:Y:S05]  /*01a0*/  BRA.U UP0, `(.L_x_2) ;  /* 0x0000000100247547 */ /* 0x000fea000b800000 */
[----:B------:R-:W2:Y:S02]  /*01b0*/  LDCU.64 UR6, c[0x0][0x8a8] ;  /* 0x00011500ff0677ac */ /* 0x000ea40008000a00 */
[----:B--2---:R-:W-:-:S04]  /*01c0*/  UISETP.NE.U32.AND UP0, UPT, UR6, URZ, UPT ;  /* 0x000000ff0600728c */ /* 0x004fc8000bf05070 */
[----:B------:R-:W-:-:S09]  /*01d0*/  UISETP.NE.AND.EX UP0, UPT, UR7, URZ, UPT, UP0 ;  /* 0x000000ff0700728c */ /* 0x000fd2000bf05300 */
[----:B------:R-:W-:Y:S05]  /*01e0*/  BRA.U !UP0, `(.L_x_3) ;  /* 0x00000001080c7547 */ /* 0x000fea000b800000 */
[----:B------:R-:W2:Y:S02]  /*01f0*/  LDC.64 R2, c[0x0][0x8a8] ;  /* 0x00022a00ff027b82 */ /* 0x000ea40000000a00 */
[----:B--2---:R2:W5:Y:S01]  /*0200*/  LDG.E R47, desc[UR46][R2.64] ;  /* 0x0000002e022f7981 */ /* 0x004562000c1e1900 */
[----:B------:R-:W-:Y:S05]  /*0210*/  BRA `(.L_x_2) ;  /* 0x0000000000087947 */ /* 0x000fea0003800000 */
.L_x_3:
[----:B------:R-:W2:Y:S02]  /*0220*/  LDCU UR6, c[0x0][0x8a0] ;  /* 0x00011400ff0677ac */ /* 0x000ea40008000800 */
[----:B--2---:R-:W-:Y:S02]  /*0230*/  MOV R47, UR6 ;  /* 0x00000006002f7c02 */ /* 0x004fe40008000f00 */
.L_x_2:
[----:B------:R-:W-:Y:S01]  /*0240*/  IMAD.U32 R0, RZ, RZ, UR8 ;  /* 0x00000008ff007e24 */ /* 0x000fe2000f8e00ff */
[----:B------:R-:W-:Y:S04]  /*0250*/  BSSY.RECONVERGENT B0, `(.L_x_4) ;  /* 0x000000c000007945 */ /* 0x000fe80003800200 */
[C---:B------:R-:W-:Y:S02]  /*0260*/  ISETP.NE.OR P1, PT, R0.reuse, 0x1, !P5 ;  /* 0x000000010000780c */ /* 0x040fe40006f25670 */
[----:B------:R-:W-:-:S11]  /*0270*/  ISETP.NE.OR P0, PT, R0, 0x3, !P5 ;  /* 0x000000030000780c */ /* 0x000fd60006f05670 */
[----:B------:R-:W-:Y:S05]  /*0280*/  @P1 BRA `(.L_x_5) ;  /* 0x0000000000201947 */ /* 0x000fea0003800000 */
[----:B------:R-:W3:Y:S02]  /*0290*/  LDCU.64 UR6, c[0x0][0x348] ;  /* 0x00006900ff0677ac */ /* 0x000ee40008000a00 */
[----:B---3--:R-:W-:Y:S02]  /*02a0*/  UIADD3 UR10, UP1, UPT, UR6, 0x80, URZ ;  /* 0x00000080060a7890 */ /* 0x008fe4000ff3e0ff */
[----:B------:R-:W-:Y:S02]  /*02b0*/  UIADD3 UR6, UP0, UPT, UR6, 0x180, URZ ;  /* 0x0000018006067890 */ /* 0x000fe4000ff1e0ff */
[----:B------:R-:W-:Y:S02]  /*02c0*/  UIADD3.X UR11, UPT, UPT, URZ, UR7, URZ, UP1, !UPT ;  /* 0x00000007ff0b7290 */ /* 0x000fe40008ffe4ff */
[----:B------:R-:W-:-:S07]  /*02d0*/  UIADD3.X UR7, UPT, UPT, URZ, UR7, URZ, UP0, !UPT ;  /* 0x00000007ff077290 */ /* 0x000fce00087fe4ff */
[----:B------:R3:W-:Y:S02]  /*02e0*/  UTMACCTL.PF [UR10] ;  /* 0x000000000a0079b9 */ /* 0x0007e40008040000 */
[----:B------:R3:W-:Y:S02]  /*02f0*/  UTMACCTL.PF [UR6] ;  /* 0x00000000060079b9 */ /* 0x0007e40008040000 */
[----:B---3--:R-:W-:Y:S01]  /*0300*/  NOP ;  /* 0x0000000000007918 */ /* 0x008fe20000000000 */
.L_x_5:
[----:B------:R-:W-:Y:S05]  /*0310*/  BSYNC.RECONVERGENT B0 ;  /* 0x0000000000007941 */ /* 0x000fea0003800200 */
.L_x_4:
[----:B------:R-:W-:Y:S04]  /*0320*/  BSSY.RECONVERGENT B0, `(.L_x_6) ;  /* 0x000000a000007945 */ /* 0x000fe80003800200 */
        /* <DEDUP_REMOVED lines=9> */
.L_x_7:
[----:B------:R-:W-:Y:S05]  /*03c0*/  BSYNC.RECONVERGENT B0 ;  /* 0x0000000000007941 */ /* 0x000fea0003800200 */
.L_x_6:
[----:B------:R-:W3:Y:S01]  /*03d0*/  LDCU.64 UR6, c[0x0][0x888] ;  /* 0x00011100ff0677ac */ /* 0x000ee20008000a00 */
[----:B------:R-:W-:Y:S02]  /*03e0*/  UISETP.EQ.U32.AND UP1, UPT, UR4, URZ, UPT ;  /* 0x000000ff0400728c */ /* 0x000fe4000bf22070 */
[----:B------:R-:W-:Y:S02]  /*03f0*/  UPLOP3.LUT UP2, UPT, UPT, UPT, UPT, 0x80, 0x8 ;  /* 0x000000000008789c */ /* 0x000fe40003f4f070 */
[----:B---3--:R-:W-:-:S04]  /*0400*/  UISETP.NE.U32.AND UP0, UPT, UR6, URZ, UPT ;  /* 0x000000ff0600728c */ /* 0x008fc8000bf05070 */
[----:B------:R-:W-:-:S04]  /*0410*/  UISETP.NE.AND.EX UP0, UPT, UR7, URZ, UPT, UP0 ;  /* 0x000000ff0700728c */ /* 0x000fc8000bf05300 */
[----:B------:R-:W-:-:S04]  /*0420*/  UISETP.EQ.OR.EX UP3, UPT, UR5, URZ, !UP0, UP1 ;  /* 0x000000ff0500728c */ /* 0x000fc8000c762710 */
[----:B------:R-:W-:-:S05]  /*0430*/  UP2UR UR50, UPR, URZ, 0x8 ;  /* 0x00000008ff327883 */ /* 0x000fca0008000000 */
[----:B------:R-:W-:Y:S07]  /*0440*/  BRA.U !UP3, `(.L_x_8) ;  /* 0x000000010b207547 */ /* 0x000fee000b800000 */
[----:B-----5:R-:W-:Y:S01]  /*0450*/  R2UR UR6, R50 ;  /* 0x00000000320672ca */ /* 0x020fe200000e0000 */
[----:B------:R-:W-:Y:S02]  /*0460*/  UISETP.NE.U32.AND UP2, UPT, UR4, URZ, UPT ;  /* 0x000000ff0400728c */ /* 0x000fe4000bf45070 */
[----:B------:R-:W-:Y:S02]  /*0470*/  USEL UR4, URZ, 0xffffffff, UP0 ;  /* 0xffffffffff047887 */ /* 0x000fe40008000000 */
[----:B------:R-:W-:-:S08]  /*0480*/  UISETP.NE.AND.EX UP2, UPT, UR5, URZ, UPT, UP2 ;  /* 0x000000ff0500728c */ /* 0x000fd0000bf45320 */
[----:B------:R-:W-:-:S04]  /*0490*/  UISETP.NE.AND UP1, UPT, UR6, URZ, UPT ;  /* 0x000000ff0600728c */ /* 0x000fc8000bf25270 */
[----:B------:R-:W-:-:S04]  /*04a0*/  @!UP2 USEL UR4, URZ, 0xffffffff, UP1 ;  /* 0xffffffffff04a887 */ /* 0x000fc80008800000 */
[----:B------:R-:W-:-:S04]  /*04b0*/  ULOP3.LUT UR4, UR4, 0x1, URZ, 0xc0, !UPT ;  /* 0x0000000104047892 */ /* 0x000fc8000f8ec0ff */
[----:B------:R-:W-:-:S11]  /*04c0*/  UISETP.NE.U32.AND UP2, UPT, UR4, 0x1, UPT ;  /* 0x000000010400788c */ /* 0x000fd6000bf45070 */
.L_x_8:
[----:B--2---:R-:W2:Y:S01]  /*04d0*/  SHFL.IDX PT, R2, R96, RZ, 0x1f ;  /* 0x00001fff60027589 */ /* 0x004ea200000e0000 */
[----:B------:R-:W-:-:S04]  /*04e0*/  UISETP.NE.AND UP1, UPT, UR8, 0x2, UPT ;  /* 0x000000020800788c */ /* 0x000fc8000bf25270 */
[----:B------:R-:W-:Y:S01]  /*04f0*/  USEL UR6, URZ, 0x1, UP1 ;  /* 0x00000001ff067887 */ /* 0x000fe20008800000 */
[----:B--2---:R-:W-:-:S13]  /*0500*/  ISETP.NE.AND P0, PT, R2, RZ, PT ;  /* 0x000000ff0200720c */ /* 0x004fda0003f05270 */
[----:B------:R-:W-:Y:S05]  /*0510*/  @P0 BRA `(.L_x_9) ;  /* 0x0000000000380947 */ /* 0x000fea0003800000 */
[----:B------:R-:W2:Y:S01]  /*0520*/  S2UR UR5, SR_CgaCtaId ;  /* 0x00000000000579c3 */ /* 0x000ea20000008800 */
[----:B------:R-:W-:Y:S01]  /*0530*/  UMOV UR7, 0x400 ;  /* 0x0000040000077882 */ /* 0x000fe20000000000 */
[----:B------:R-:W-:Y:S01]  /*0540*/  UMOV UR4, 0x1 ;  /* 0x0000000100047882 */ /* 0x000fe20000000000 */
[----:B------:R-:W-:Y:S01]  /*0550*/  ELECT P0, URZ, PT ;  /* 0x0000000000ff782f */ /* 0x000fe20003800000 */
[----:B------:R-:W-:-:S04]  /*0560*/  UIADD3 UR10, UPT, UPT, -UR4, 0x100000, URZ ;  /* 0x00100000040a7890 */ /* 0x000fc8000fffe1ff */
[----:B------:R-:W-:Y:S02]  /*0570*/  USHF.L.U32 UR11, UR10, 0xb, URZ ;  /* 0x0000000b0a0b7899 */ /* 0x000fe400080006ff */
[----:B------:R-:W-:Y:S02]  /*0580*/  USHF.L.U32 UR10, UR10, 0x1, URZ ;  /* 0x000000010a0a7899 */ /* 0x000fe400080006ff */
[----:B--2---:R-:W-:Y:S01]  /*0590*/  ULEA UR5, UR5, UR7, 0x18 ;  /* 0x0000000705057291 */ /* 0x004fe2000f8ec0ff */
[----:B------:R-:W2:Y:S11]  /*05a0*/  FENCE.VIEW.ASYNC.S ;  /* 0x00000000000073c6 */ /* 0x000eb60000000000 */
[----:B--2---:R2:W3:Y:S01]  /*05b0*/  SYNCS.EXCH.64 URZ, [UR5], UR10 ;  /* 0x0000000a05ff75b2 */ /* 0x0044e20008000100 */
[----:B------:R2:W4:Y:S01]  /*05c0*/  SYNCS.EXCH.64 URZ, [UR5+0x10], UR10 ;  /* 0x0000100a05ff75b2 */ /* 0x0005220008000100 */
[----:B------:R2:W1:Y:S01]  /*05d0*/  SYNCS.EXCH.64 URZ, [UR5+0x8], UR10 ;  /* 0x0000080a05ff75b2 */ /* 0x0004620008000100 */
[----:B------:R2:W1:Y:S01]  /*05e0*/  SYNCS.EXCH.64 URZ, [UR5+0x18], UR10 ;  /* 0x0000180a05ff75b2 */ /* 0x0004620008000100 */
[----:B------:R-:W-:Y:S01]  /*05f0*/  NOP ;  /* 0x0000000000007918 */ /* 0x000fe20000000000 */
.L_x_9:
[----:B------:R-:W2:Y:S01]  /*0600*/  SHFL.IDX PT, R2, R96, RZ, 0x1f ;  /* 0x00001fff60027589 */ /* 0x000ea200000e0000 */
[----:B------:R-:W-:Y:S01]  /*0610*/  NOP ;  /* 0x0000000000007918 */ /* 0x000fe20000000000 */
[----:B--2---:R-:W-:-:S13]  /*0620*/  ISETP.NE.AND P0, PT, R2, 0x1, PT ;  /* 0x000000010200780c */ /* 0x004fda0003f05270 */
[----:B------:R-:W-:Y:S05]  /*0630*/  @P0 BRA `(.L_x_10) ;  /* 0x0000000000580947 */ /* 0x000fea0003800000 */
[----:B------:R-:W2:Y:S01]  /*0640*/  S2UR UR7, SR_CgaCtaId ;  /* 0x00000000000779c3 */ /* 0x000ea20000008800 */
[----:B------:R-:W-:Y:S01]  /*0650*/  UMOV UR9, 0x400 ;  /* 0x0000040000097882 */ /* 0x000fe20000000000 */
[----:B------:R-:W-:Y:S01]  /*0660*/  UMOV UR5, 0x20 ;  /* 0x0000002000057882 */ /* 0x000fe20000000000 */
[----:B------:R-:W-:Y:S01]  /*0670*/  UMOV UR4, 0x80 ;  /* 0x0000008000047882 */ /* 0x000fe20000000000 */
[----:B------:R-:W-:-:S04]  /*0680*/  UIADD3 UR10, UPT, UPT, -UR5, 0x100000, URZ ;  /* 0x00100000050a7890 */ /* 0x000fc8000fffe1ff */
[----:B------:R-:W-:Y:S02]  /*0690*/  USHF.L.U32 UR11, UR10, 0xb, URZ ;  /* 0x0000000b0a0b7899 */ /* 0x000fe400080006ff */
[----:B------:R-:W-:Y:S02]  /*06a0*/  USHF.L.U32 UR10, UR10, 0x1, URZ ;  /* 0x000000010a0a7899 */ /* 0x000fe400080006ff */
[----:B------:R-:W-:-:S04]  /*06b0*/  UIADD3 UR4, UPT, UPT, -UR4, 0x100000, URZ ;  /* 0x0010000004047890 */ /* 0x000fc8000fffe1ff */
[----:B------:R-:W-:Y:S02]  /*06c0*/  USHF.L.U32 UR5, UR4, 0xb, URZ ;  /* 0x0000000b04057899 */ /* 0x000fe400080006ff */
[----:B------:R-:W-:Y:S01]  /*06d0*/  USHF.L.U32 UR4, UR4, 0x1, URZ ;  /* 0x0000000104047899 */ /* 0x000fe200080006ff */
[----:B------:R-:W-:Y:S01]  /*06e0*/  ELECT P0, URZ, PT ;  /* 0x0000000000ff782f */ /* 0x000fe20003800000 */
[----:B--2---:R-:W-:Y:S01]  /*06f0*/  ULEA UR7, UR7, UR9, 0x18 ;  /* 0x0000000907077291 */ /* 0x004fe2000f8ec0ff */
[----:B------:R-:W2:Y:S11]  /*0700*/  FENCE.VIEW.ASYNC.S ;  /* 0x00000000000073c6 */ /* 0x000eb60000000000 */
[----:B--2---:R2:W1:Y:S01]  /*0710*/  SYNCS.EXCH.64 URZ, [UR7+0x20], UR10 ;  /* 0x0000200a07ff75b2 */ /* 0x0044620008000100 */
[----:B------:R2:W1:Y:S01]  /*0720*/  SYNCS.EXCH.64 URZ, [UR7+0x40], UR4 ;  /* 0x0000400407ff75b2 */ /* 0x0004620008000100 */
[----:B------:R2:W1:Y:S01]  /*0730*/  SYNCS.EXCH.64 URZ, [UR7+0x28], UR10 ;  /* 0x0000280a07ff75b2 */ /* 0x0004620008000100 */
[----:B------:R2:W1:Y:S01]  /*0740*/  SYNCS.EXCH.64 URZ, [UR7+0x48], UR4 ;  /* 0x0000480407ff75b2 */ /* 0x0004620008000100 */
[----:B------:R2:W1:Y:S01]  /*0750*/  SYNCS.EXCH.64 URZ, [UR7+0x30], UR10 ;  /* 0x0000300a07ff75b2 */ /* 0x0004620008000100 */
[----:B------:R2:W1:Y:S01]  /*0760*/  SYNCS.EXCH.64 URZ, [UR7+0x50], UR4 ;  /* 0x0000500407ff75b2 */ /* 0x0004620008000100 */
[----:B------:R2:W1:Y:S01]  /*0770*/  SYNCS.EXCH.64 URZ, [UR7+0x38], UR10 ;  /* 0x0000380a07ff75b2 */ /* 0x0004620008000100 */
[----:B------:R2:W1:Y:S01]  /*0780*/  SYNCS.EXCH.64 URZ, [UR7+0x58], UR4 ;  /* 0x0000580407ff75b2 */ /* 0x0004620008000100 */
[----:B------:R-:W-:Y:S01]  /*0790*/  NOP ;  /* 0x0000000000007918 */ /* 0x000fe20000000000 */
.L_x_10:
[----:B------:R-:W3:Y:S01]  /*07a0*/  SHFL.IDX PT, R2, R96, RZ, 0x1f ;  /* 0x00001fff60027589 */ /* 0x000ee200000e0000 */
[----:B------:R-:W-:Y:S01]  /*07b0*/  NOP ;  /* 0x0000000000007918 */ /* 0x000fe20000000000 */
[----:B---3--:R-:W-:-:S13]  /*07c0*/  ISETP.NE.AND P0, PT, R2, 0x3, PT ;  /* 0x000000030200780c */ /* 0x008fda0003f05270 */
[----:B------:R-:W-:Y:S05]  /*07d0*/  @P0 BRA `(.L_x_11) ;  /* 0x0000000000300947 */ /* 0x000fea0003800000 */
[----:B--2---:R-:W2:Y:S01]  /*07e0*/  S2UR UR5, SR_CgaCtaId ;  /* 0x00000000000579c3 */ /* 0x004ea20000008800 */
        /* <DEDUP_REMOVED lines=8> */
[----:B--2---:R3:W2:Y:S01]  /*0870*/  SYNCS.EXCH.64 URZ, [UR5+0x60], UR10 ;  /* 0x0000600a05ff75b2 */ /* 0x0046a20008000100 */
[----:B------:R3:W1:Y:S02]  /*0880*/  SYNCS.EXCH.64 URZ, [UR5+0x68], UR10 ;  /* 0x0000680a05ff75b2 */ /* 0x0006640008000100 */
[----:B---3--:R-:W-:Y:S01]  /*0890*/  NOP ;  /* 0x0000000000007918 */ /* 0x008fe20000000000 */
.L_x_11:
[----:B------:R-:W3:Y:S01]  /*08a0*/  SHFL.IDX PT, R2, R96, RZ, 0x1f ;  /* 0x00001fff60027589 */ /* 0x000ee200000e0000 */
[----:B------:R-:W-:Y:S01]  /*08b0*/  NOP ;  /* 0x0000000000007918 */ /* 0x000fe20000000000 */
[----:B---3--:R-:W-:-:S13]  /*08c0*/  ISETP.NE.AND P0, PT, R2, 0x4, PT ;  /* 0x000000040200780c */ /* 0x008fda0003f05270 */
[----:B------:R-:W-:Y:S05]  /*08d0*/  @P0 BRA `(.L_x_12) ;  /* 0x00000000004c0947 */ /* 0x000fea0003800000 */
[----:B--2---:R-:W2:Y:S01]  /*08e0*/  S2UR UR5, SR_CgaCtaId ;  /* 0x00000000000579c3 */ /* 0x004ea20000008800 */
[----:B------:R-:W-:Y:S01]  /*08f0*/  UMOV UR9, 0x100 ;  /* 0x0000010000097882 */ /* 0x000fe20000000000 */
[----:B------:R-:W-:Y:S01]  /*0900*/  UMOV UR7, 0x400 ;  /* 0x0000040000077882 */ /* 0x000fe20000000000 */
[----:B------:R-:W-:Y:S01]  /*0910*/  USEL UR9, UR9, 0xe0, UP2 ;  /* 0x000000e009097887 */ /* 0x000fe20009000000 */
[----:B------:R-:W-:Y:S01]  /*0920*/  UMOV UR4, 0x1 ;  /* 0x0000000100047882 */ /* 0x000fe20000000000 */
[----:B------:R-:W-:Y:S01]  /*0930*/  ELECT P0, URZ, PT ;  /* 0x0000000000ff782f */ /* 0x000fe20003800000 */
[----:B------:R-:W-:-:S04]  /*0940*/  UIADD3 UR10, UPT, UPT, -UR4, 0x100000, URZ ;  /* 0x00100000040a7890 */ /* 0x000fc8000fffe1ff */
[----:B------:R-:W-:Y:S02]  /*0950*/  USHF.L.U32 UR11, UR10, 0xb, URZ ;  /* 0x0000000b0a0b7899 */ /* 0x000fe400080006ff */
[----:B------:R-:W-:Y:S02]  /*0960*/  USHF.L.U32 UR10, UR10, 0x1, URZ ;  /* 0x000000010a0a7899 */ /* 0x000fe400080006ff */
[----:B------:R-:W-:-:S04]  /*0970*/  UIADD3 UR12, UPT, UPT, -UR9, 0x100000, URZ ;  /* 0x00100000090c7890 */ /* 0x000fc8000fffe1ff */
[----:B------:R-:W-:Y:S02]  /*0980*/  USHF.L.U32 UR13, UR12, 0xb, URZ ;  /* 0x0000000b0c0d7899 */ /* 0x000fe400080006ff */
[----:B------:R-:W-:Y:S02]  /*0990*/  USHF.L.U32 UR12, UR12, 0x1, URZ ;  /* 0x000000010c0c7899 */ /* 0x000fe400080006ff */
[----:B--2---:R-:W-:Y:S01]  /*09a0*/  ULEA UR5, UR5, UR7, 0x18 ;  /* 0x0000000705057291 */ /* 0x004fe2000f8ec0ff */
[----:B------:R-:W2:Y:S11]  /*09b0*/  FENCE.VIEW.ASYNC.S ;  /* 0x00000000000073c6 */ /* 0x000eb60000000000 */
[----:B--2---:R3:W2:Y:S01]  /*09c0*/  SYNCS.EXCH.64 URZ, [UR5+0x70], UR10 ;  /* 0x0000700a05ff75b2 */ /* 0x0046a20008000100 */
[----:B------:R3:W1:Y:S01]  /*09d0*/  SYNCS.EXCH.64 URZ, [UR5+0x80], UR12 ;  /* 0x0000800c05ff75b2 */ /* 0x0006620008000100 */
[----:B------:R3:W1:Y:S01]  /*09e0*/  SYNCS.EXCH.64 URZ, [UR5+0x78], UR10 ;  /* 0x0000780a05ff75b2 */ /* 0x0006620008000100 */
[----:B------:R3:W1:Y:S02]  /*09f0*/  SYNCS.EXCH.64 URZ, [UR5+0x88], UR12 ;  /* 0x0000880c05ff75b2 */ /* 0x0006640008000100 */
[----:B---3--:R-:W-:Y:S01]  /*0a00*/  NOP ;  /* 0x0000000000007918 */ /* 0x008fe20000000000 */
.L_x_12:
[----:B------:R-:W3:Y:S01]  /*0a10*/  SHFL.IDX PT, R2, R96, RZ, 0x1f ;  /* 0x00001fff60027589 */ /* 0x000ee200000e0000 */
[----:B------:R-:W-:Y:S01]  /*0a20*/  NOP ;  /* 0x0000000000007918 */ /* 0x000fe20000000000 */
[----:B---3--:R-:W-:-:S13]  /*0a30*/  ISETP.NE.AND P0, PT, R2, 0x5, PT ;  /* 0x000000050200780c */ /* 0x008fda0003f05270 */
[----:B------:R-:W-:Y:S05]  /*0a40*/  @P0 BRA `(.L_x_13) ;  /* 0x0000000000580947 */ /* 0x000fea0003800000 */
[----:B--2---:R-:W2:Y:S01]  /*0a50*/  S2UR UR7, SR_CgaCtaId ;  /* 0x00000000000779c3 */ /* 0x004ea20000008800 */
        /* <DEDUP_REMOVED lines=12> */
[----:B--2---:R3:W2:Y:S01]  /*0b20*/  SYNCS.EXCH.64 URZ, [UR7+0x90], UR10 ;  /* 0x0000900a07ff75b2 */ /* 0x0046a20008000100 */
[----:B------:R3:W1:Y:S01]  /*0b30*/  SYNCS.EXCH.64 URZ, [UR7+0xb0], UR4 ;  /* 0x0000b00407ff75b2 */ /* 0x0006620008000100 */
[----:B------:R3:W1:Y:S01]  /*0b40*/  SYNCS.EXCH.64 URZ, [UR7+0x98], UR10 ;  /* 0x0000980a07ff75b2 */ /* 0x0006620008000100 */
[----:B------:R3:W1:Y:S01]  /*0b50*/  SYNCS.EXCH.64 URZ, [UR7+0xb8], UR4 ;  /* 0x0000b80407ff75b2 */ /* 0x0006620008000100 */
[----:B------:R3:W1:Y:S01]  /*0b60*/  SYNCS.EXCH.64 URZ, [UR7+0xa0], UR10 ;  /* 0x0000a00a07ff75b2 */ /* 0x0006620008000100 */
[----:B------:R3:W1:Y:S01]  /*0b70*/  SYNCS.EXCH.64 URZ, [UR7+0xc0], UR4 ;  /* 0x0000c00407ff75b2 */ /* 0x0006620008000100 */
[----:B------:R3:W1:Y:S01]  /*0b80*/  SYNCS.EXCH.64 URZ, [UR7+0xa8], UR10 ;  /* 0x0000a80a07ff75b2 */ /* 0x0006620008000100 */
[----:B------:R3:W1:Y:S02]  /*0b90*/  SYNCS.EXCH.64 URZ, [UR7+0xc8], UR4 ;  /* 0x0000c80407ff75b2 */ /* 0x0006640008000100 */
[----:B---3--:R-:W-:Y:S01]  /*0ba0*/  NOP ;  /* 0x0000000000007918 */ /* 0x008fe20000000000 */
.L_x_13:
        /* <DEDUP_REMOVED lines=18> */
.L_x_14:
[----:B--2---:R-:W2:Y:S01]  /*0cd0*/  S2UR UR5, SR_CTAID.X ;  /* 0x00000000000579c3 */ /* 0x004ea20000002500 */
[----:B------:R-:W-:-:S05]  /*0ce0*/  CS2R.32 R90, SR_CgaSize ;  /* 0x00000000005a7805 */ /* 0x000fca0000008a00 */
[----:B------:R-:W-:-:S05]  /*0cf0*/  IMAD R90, R90, -0xa0, RZ ;  /* 0xffffff605a5a7824 */ /* 0x000fca00078e02ff */
[----:B------:R-:W-:-:S14]  /*0d00*/  R2UR UR9, R90 ;  /* 0x000000005a0972ca */ /* 0x000fdc00000e0000 */
[----:B------:R-:W3:Y:S01]  /*0d10*/  LDCU UR9, c[0x0][UR9+0x2b0] ;  /* 0x00005600090977ac */ /* 0x000ee20008000800 */
[----:B------:R-:W-:Y:S01]  /*0d20*/  NOP ;  /* 0x0000000000007918 */ /* 0x000fe20000000000 */
[----:B------:R-:W-:-:S05]  /*0d30*/  CS2R.32 R90, SR_CgaSize ;  /* 0x00000000005a7805 */ /* 0x000fca0000008a00 */
[----:B------:R-:W-:-:S05]  /*0d40*/  IMAD R90, R90, -0xa0, RZ ;  /* 0xffffff605a5a7824 */ /* 0x000fca00078e02ff */
[----:B------:R-:W-:-:S14]  /*0d50*/  R2UR UR7, R90 ;  /* 0x000000005a0772ca */ /* 0x000fdc00000e0000 */
[----:B------:R-:W4:Y:S01]  /*0d60*/  LDCU UR7, c[0x0][UR7+0x2b4] ;  /* 0x00005680070777ac */ /* 0x000f220008000800 */
[----:B------:R-:W1:Y:S08]  /*0d70*/  S2UR UR4, SR_CTAID.Y ;  /* 0x00000000000479c3 */ /* 0x000e700000002600 */
[----:B------:R-:W4:Y:S01]  /*0d80*/  LDC R9, c[0x0][0xb24] ;  /* 0x0002c900ff097b82 */ /* 0x000f220000000800 */
[----:B--2---:R-:W-:-:S02]  /*0d90*/  I2FP.F32.U32 R5, UR5 ;  /* 0x0000000500057c45 */ /* 0x004fc40008201000 */
[----:B------:R-:W-:-:S05]  /*0da0*/  CS2R.32 R3, SR_CgaSize ;  /* 0x0000000000037805 */ /* 0x000fca0000008a00 */
[----:B------:R-:W-:-:S06]  /*0db0*/  IMAD R3, R3, -0xa0, RZ ;  /* 0xffffff6003037824 */ /* 0x000fcc00078e02ff */
[----:B------:R-:W2:Y:S01]  /*0dc0*/  LDC R3, c[0x0][R3+0x2a0] ;  /* 0x0000a80003037b82 */ /* 0x000ea20000000800 */
[----:B------:R-:W-:Y:S01]  /*0dd0*/  MOV R21, UR5 ;  /* 0x0000000500157c02 */ /* 0x000fe20008000f00 */
[----:B---3--:R-:W-:Y:S01]  /*0de0*/  FMUL R5, R5, UR9 ;  /* 0x0000000905057c20 */ /* 0x008fe20008400000 */
[----:B-1----:R-:W-:Y:S02]  /*0df0*/  I2FP.F32.U32 R4, UR4 ;  /* 0x0000000400047c45 */ /* 0x002fe40008201000 */
[----:B------:R-:W-:-:S05]  /*0e00*/  CS2R.32 R2, SR_CgaSize ;  /* 0x0000000000027805 */ /* 0x000fca0000008a00 */
[----:B------:R-:W-:-:S06]  /*0e10*/  IMAD R2, R2, -0xa0, RZ ;  /* 0xffffff6002027824 */ /* 0x000fcc00078e02ff */
[----:B------:R-:W1:Y:S01]  /*0e20*/  LDC R2, c[0x0][R2+0x2a4] ;  /* 0x0000a90002027b82 */ /* 0x000e620000000800 */
[----:B------:R-:W3:Y:S01]  /*0e30*/  F2I.U32.TRUNC.NTZ R90, R5 ;  /* 0x00000005005a7305 */ /* 0x000ee2000020f000 */
[----:B------:R-:W-:Y:S01]  /*0e40*/  MOV R20, UR4 ;  /* 0x0000000400147c02 */ /* 0x000fe20008000f00 */
[----:B----4-:R-:W-:-:S05]  /*0e50*/  FMUL R4, R4, UR7 ;  /* 0x0000000704047c20 */ /* 0x010fca0008400000 */
[----:B------:R-:W-:Y:S01]  /*0e60*/  BAR.SYNC.DEFER_BLOCKING 0x0 ;  /* 0x0000000000007b1d */ /* 0x000fe20000010000 */
[----:B------:R-:W-:-:S05]  /*0e70*/  ISETP.GE.AND P0, PT, R9, 0x1, PT ;  /* 0x000000010900780c */ /* 0x000fca0003f06270 */
[----:B------:R-:W4:Y:S02]  /*0e80*/  F2I.U32.TRUNC.NTZ R83, R4 ;  /* 0x0000000400537305 */ /* 0x000f24000020f000 */
[----:B------:R-:W1:Y:S01]  /*0e90*/  S2UR UR36, SR_CTAID.Z ;  /* 0x00000000002479c3 */ /* 0x000e620000002700 */
[----:B---3--:R-:W-:-:S05]  /*0ea0*/  IADD3 R90, PT, PT, -R90, RZ, RZ ;  /* 0x000000ff5a5a7210 */ /* 0x008fca0007ffe1ff */
[----:B--2---:R-:W-:Y:S01]  /*0eb0*/  IMAD R90, R3, R90, UR5 ;  /* 0x00000005035a7e24 */ /* 0x004fe2000f8e025a */
[----:B----4-:R-:W-:-:S05]  /*0ec0*/  IADD3 R83, PT, PT, -R83, RZ, RZ ;  /* 0x000000ff53537210 */ /* 0x010fca0007ffe1ff */
[----:B-1----:R-:W-:Y:S01]  /*0ed0*/  IMAD R83, R2, R83, UR4 ;  /* 0x0000000402537e24 */ /* 0x002fe2000f8e0253 */
[----:B------:R-:W-:Y:S06]  /*0ee0*/  @!P0 BRA `(.L_x_15) ;  /* 0x0000000000b88947 */ /* 0x000fec0003800000 */
[----:B------:R-:W1:Y:S01]  /*0ef0*/  LDC.64 R4, c[0x0][0xb18] ;  /* 0x0002c600ff047b82 */ /* 0x000e620000000a00 */
[----:B------:R-:W-:-:S07]  /*0f00*/  ISETP.NE.AND P0, PT, R9, 0x1, PT ;  /* 0x000000010900780c */ /* 0x000fce0003f05270 */
[----:B------:R-:W2:Y:S08]  /*0f10*/  LDC R10, c[0x0][0xb0c] ;  /* 0x0002c300ff0a7b82 */ /* 0x000eb00000000800 */
[----:B------:R-:W3:Y:S08]  /*0f20*/  LDC R11, c[0x0][0x370] ;  /* 0x0000dc00ff0b7b82 */ /* 0x000ef00000000800 */
[----:B------:R-:W4:Y:S01]  /*0f30*/  LDC R12, c[0x0][0x374] ;  /* 0x0000dd00ff0c7b82 */ /* 0x000f220000000800 */
[----:B-1----:R-:W-:-:S07]  /*0f40*/  ISETP.NE.AND P1, PT, R4, 0x1, PT ;  /* 0x000000010400780c */ /* 0x002fce0003f25270 */
[----:B------:R-:W3:Y:S01]  /*0f50*/  LDC.64 R6, c[0x0][0xb10] ;  /* 0x0002c400ff067b82 */ /* 0x000ee20000000a00 */
[----:B--2---:R-:W-:-:S07]  /*0f60*/  ISETP.NE.AND P2, PT, R10, 0x1, PT ;  /* 0x000000010a00780c */ /* 0x004fce0003f45270 */
[----:B------:R-:W1:Y:S08]  /*0f70*/  LDC R8, c[0x0][0xb20] ;  /* 0x0002c800ff087b82 */ /* 0x000e700000000800 */
[----:B------:R-:W2:Y:S01]  /*0f80*/  LDC.64 R2, c[0x0][0xb28] ;  /* 0x0002ca00ff027b82 */ /* 0x000ea20000000a00 */
[----:B----4-:R-:W-:-:S04]  /*0f90*/  IMAD.HI.U32 R13, R12, R5, RZ ;  /* 0x000000050c0d7227 */ /* 0x010fc800078e00ff */
[----:B------:R-:W-:-:S04]  /*0fa0*/  IMAD.HI.U32 R5, R20, R5, RZ ;  /* 0x0000000514057227 */ /* 0x000fc800078e00ff */
[----:B---3--:R-:W-:-:S04]  /*0fb0*/  IMAD.HI.U32 R14, R11, R6, RZ ;  /* 0x000000060b0e7227 */ /* 0x008fc800078e00ff */
[C---:B------:R-:W-:Y:S01]  /*0fc0*/  IMAD.HI.U32 R16, R21.reuse, R6, RZ ;  /* 0x0000000615107227 */ /* 0x040fe200078e00ff */
[-C--:B------:R-:W-:Y:S02]  /*0fd0*/  @P2 SHF.R.U32.HI R11, RZ, R7.reuse, R14 ;  /* 0x00000007ff0b2219 */ /* 0x080fe4000001160e */
[-C--:B-1----:R-:W-:Y:S02]  /*0fe0*/  @P1 SHF.R.U32.HI R12, RZ, R8.reuse, R13 ;  /* 0x00000008ff0c1219 */ /* 0x082fe4000001160d */
[----:B------:R-:W-:Y:S02]  /*0ff0*/  SHF.R.U32.HI R5, RZ, R8, R5 ;  /* 0x00000008ff057219 */ /* 0x000fe40000011605 */
[----:B------:R-:W-:Y:S02]  /*1000*/  SHF.R.U32.HI R16, RZ, R7, R16 ;  /* 0x00000007ff107219 */ /* 0x000fe40000011610 */
[----:B------:R-:W-:Y:S01]  /*1010*/  SEL R5, R20, R5, !P1 ;  /* 0x0000000514057207 */ /* 0x000fe20004800000 */
[----:B--2---:R-:W-:Y:S01]  /*1020*/  IMAD.HI.U32 R14, R12, R2, RZ ;  /* 0x000000020c0e7227 */ /* 0x004fe200078e00ff */
[----:B------:R-:W-:-:S02]  /*1030*/  SEL R7, R21, R16, !P2 ;  /* 0x0000001015077207 */ /* 0x000fc40005000000 */
[----:B------:R-:W-:Y:S01]  /*1040*/  IADD3 R13, PT, PT, -R5, RZ, RZ ;  /* 0x000000ff050d7210 */ /* 0x000fe20007ffe1ff */
[----:B------:R-:W-:Y:S01]  /*1050*/  IMAD.HI.U32 R6, R11, R2, RZ ;  /* 0x000000020b067227 */ /* 0x000fe200078e00ff */
[----:B------:R-:W-:-:S03]  /*1060*/  @P0 SHF.R.U32.HI R12, RZ, R3, R14 ;  /* 0x00000003ff0c0219 */ /* 0x000fc6000001160e */
[----:B------:R-:W-:Y:S01]  /*1070*/  IMAD R13, R4, R13, R20 ;  /* 0x0000000d040d7224 */ /* 0x000fe200078e0214 */
[----:B------:R-:W-:Y:S01]  /*1080*/  @P0 SHF.R.U32.HI R11, RZ, R3, R6 ;  /* 0x00000003ff0b0219 */ /* 0x000fe20000011606 */
[----:B------:R-:W-:-:S04]  /*1090*/  IMAD R12, R12, R9, RZ ;  /* 0x000000090c0c7224 */ /* 0x000fc800078e02ff */
[----:B------:R-:W-:Y:S01]  /*10a0*/  IMAD R6, R11, R9, RZ ;  /* 0x000000090b067224 */ /* 0x000fe200078e02ff */
[----:B------:R-:W-:-:S04]  /*10b0*/  ISETP.GE.AND P1, PT, R5, R12, PT ;  /* 0x0000000c0500720c */ /* 0x000fc80003f26270 */
[----:B------:R-:W-:Y:S01]  /*10c0*/  ISETP.GE.OR P1, PT, R7, R6, P1 ;  /* 0x000000060700720c */ /* 0x000fe20000f26670 */
[----:B------:R-:W-:-:S05]  /*10d0*/  IMAD.HI.U32 R6, R5, R2, RZ ;  /* 0x0000000205067227 */ /* 0x000fca00078e00ff */
[----:B------:R-:W-:-:S04]  /*10e0*/  SHF.R.U32.HI R6, RZ, R3, R6 ;  /* 0x00000003ff067219 */ /* 0x000fc80000011606 */
[----:B------:R-:W-:-:S03]  /*10f0*/  SEL R6, R5, R6, !P0 ;  /* 0x0000000605067207 */ /* 0x000fc60004000000 */
[----:B------:R-:W-:Y:S01]  /*1100*/  @!P1 IMAD.HI.U32 R8, R7, R2, RZ ;  /* 0x0000000207089227 */ /* 0x000fe200078e00ff */
[----:B------:R-:W-:-:S04]  /*1110*/  IADD3 R2, PT, PT, -R6, RZ, RZ ;  /* 0x000000ff06027210 */ /* 0x000fc80007ffe1ff */
[----:B------:R-:W-:Y:S01]  /*1120*/  @!P1 SHF.R.U32.HI R8, RZ, R3, R8 ;  /* 0x00000003ff089219 */ /* 0x000fe20000011608 */
[----:B------:R-:W-:-:S03]  /*1130*/  IMAD R2, R9, R2, R5 ;  /* 0x0000000209027224 */ /* 0x000fc600078e0205 */
[----:B------:R-:W-:-:S05]  /*1140*/  @!P1 SEL R3, R7, R8, !P0 ;  /* 0x0000000807039207 */ /* 0x000fca0004000000 */
[--C-:B------:R-:W-:Y:S02]  /*1150*/  @!P1 IMAD.IADD R6, R6, 0x1, -R3.reuse ;  /* 0x0000000106069824 */ /* 0x100fe400078e0a03 */
[----:B------:R-:W-:Y:S01]  /*1160*/  @!P1 IMAD R3, R2, R11, R3 ;  /* 0x0000000b02039224 */ /* 0x000fe200078e0203 */
[----:B------:R-:W-:Y:S01]  /*1170*/  IADD3 R2, PT, PT, -R7, RZ, RZ ;  /* 0x000000ff07027210 */ /* 0x000fe20007ffe1ff */
[----:B------:R-:W-:Y:S02]  /*1180*/  @!P1 IMAD R5, R6, R9, R7 ;  /* 0x0000000906059224 */ /* 0x000fe400078e0207 */
[----:B------:R-:W-:Y:S02]  /*1190*/  @!P1 IMAD.MOV.U32 R7, RZ, RZ, R3 ;  /* 0x000000ffff079224 */ /* 0x000fe400078e0003 */
[----:B------:R-:W-:Y:S02]  /*11a0*/  IMAD R2, R10, R2, R21 ;  /* 0x000000020a027224 */ /* 0x000fe400078e0215 */
[----:B------:R-:W-:-:S02]  /*11b0*/  IMAD R20, R5, R4, R13 ;  /* 0x0000000405147224 */ /* 0x000fc400078e020d */
[----:B------:R-:W-:Y:S02]  /*11c0*/  IMAD R21, R7, R10, R2 ;  /* 0x0000000a07157224 */ /* 0x000fe400078e0202 */
.L_x_15:
[----:B------:R-:W1:Y:S01]  /*11d0*/  LDCU UR4, c[0x0][0xb30] ;  /* 0x00016600ff0477ac */ /* 0x000e620008000800 */
[----:B------:R-:W2:Y:S08]  /*11e0*/  S2UR UR37, SR_CgaCtaId ;  /* 0x00000000002579c3 */ /* 0x000eb00000008800 */
[----:B------:R-:W3:Y:S01]  /*11f0*/  LDC R40, c[0x0][0xb24] ;  /* 0x0002c900ff287b82 */ /* 0x000ee20000000800 */
[----:B-1----:R-:W-:-:S09]  /*1200*/  UISETP.NE.AND UP1, UPT, UR4, 0x1, UPT ;  /* 0x000000010400788c */ /* 0x002fd2000bf25270 */
[----:B--2---:R-:W-:Y:S05]  /*1210*/  BRA.U UP1, `(.L_x_16) ;  /* 0x0000000101407547 */ /* 0x004fea000b800000 */
[----:B------:R-:W1:Y:S08]  /*1220*/  LDC.64 R4, c[0x0][0xb10] ;  /* 0x0002c400ff047b82 */ /* 0x000e700000000a00 */
[----:B------:R-:W2:Y:S08]  /*1230*/  LDC.64 R2, c[0x0][0xb18] ;  /* 0x0002c600ff027b82 */ /* 0x000eb00000000a00 */
[----:B------:R-:W4:Y:S08]  /*1240*/  LDC R6, c[0x0][0xb20] ;  /* 0x0002c800ff067b82 */ /* 0x000f300000000800 */
[----:B------:R-:W3:Y:S01]  /*1250*/  LDC R8, c[0x0][0xb0c] ;  /* 0x0002c300ff087b82 */ /* 0x000ee20000000800 */
[----:B-1----:R-:W-:-:S05]  /*1260*/  IMAD.HI.U32 R4, R21, R4, RZ ;  /* 0x0000000415047227 */ /* 0x002fca00078e00ff */
[----:B------:R-:W-:Y:S01]  /*1270*/  SHF.R.U32.HI R4, RZ, R5, R4 ;  /* 0x00000005ff047219 */ /* 0x000fe20000011604 */
[----:B--2---:R-:W-:Y:S01]  /*1280*/  IMAD.HI.U32 R3, R20, R3, RZ ;  /* 0x0000000314037227 */ /* 0x004fe200078e00ff */
[----:B------:R-:W-:-:S04]  /*1290*/  ISETP.NE.AND P0, PT, R2, 0x1, PT ;  /* 0x000000010200780c */ /* 0x000fc80003f05270 */
[----:B----4-:R-:W-:-:S04]  /*12a0*/  SHF.R.U32.HI R3, RZ, R6, R3 ;  /* 0x00000006ff037219 */ /* 0x010fc80000011603 */
[----:B------:R-:W-:Y:S02]  /*12b0*/  SEL R3, R20, R3, !P0 ;  /* 0x0000000314037207 */ /* 0x000fe40004000000 */
[----:B---3--:R-:W-:-:S04]  /*12c0*/  ISETP.NE.AND P1, PT, R8, 0x1, PT ;  /* 0x000000010800780c */ /* 0x008fc80003f25270 */
[----:B------:R-:W-:-:S05]  /*12d0*/  SEL R4, R21, R4, !P1 ;  /* 0x0000000415047207 */ /* 0x000fca0004800000 */
[----:B------:R-:W-:Y:S02]  /*12e0*/  IMAD.IADD R5, R3, 0x1, -R4 ;  /* 0x0000000103057824 */ /* 0x000fe400078e0a04 */
[----:B------:R-:W-:Y:S02]  /*12f0*/  IMAD.IADD R3, R4, 0x1, -R3 ;  /* 0x0000000104037824 */ /* 0x000fe400078e0a03 */
[----:B------:R-:W-:Y:S02]  /*1300*/  IMAD R21, R5, R8, R21 ;  /* 0x0000000805157224 */ /* 0x000fe400078e0215 */
[----:B------:R-:W-:-:S07]  /*1310*/  IMAD R20, R3, R2, R20 ;  /* 0x0000000203147224 */ /* 0x000fce00078e0214 */
.L_x_16:
[----:B------:R-:W-:Y:S01]  /*1320*/  BAR.SYNC.DEFER_BLOCKING 0x0 ;  /* 0x0000000000007b1d */ /* 0x000fe20000010000 */
[----:B------:R-:W-:Y:S01]  /*1330*/  UISETP.NE.AND UP1, UPT, UR8, 0x2, UPT ;  /* 0x000000020800788c */ /* 0x000fe2000bf25270 */
[----:B------:R-:W-:Y:S02]  /*1340*/  ISETP.NE.OR P5, PT, R0, 0x2, !P5 ;  /* 0x000000020000780c */ /* 0x000fe40006fa5670 */
[----:B------:R-:W-:-:S06]  /*1350*/  LOP3.LUT R2, R103, 0x1f, RZ, 0xc0, !PT ;  /* 0x0000001f67027812 */ /* 0x000fcc00078ec0ff */
[----:B------:R-:W-:Y:S05]  /*1360*/  BRA.U UP1, `(.L_x_17) ;  /* 0x00000011016c7547 */ /* 0x000fea000b800000 */
[----:B------:R-:W1:Y:S01]  /*1370*/  LDCU UR13, c[0x0][0x38c] ;  /* 0x00007180ff0d77ac */ /* 0x000e620008000800 */
[----:B------:R-:W2:Y:S01]  /*1380*/  LDC R9, c[0x0][0x370] ;  /* 0x0000dc00ff097b82 */ /* 0x000ea20000000800 */
[----:B------:R-:W-:Y:S01]  /*1390*/  PLOP3.LUT P1, PT, PT, PT, UP2, 0x80, 0x8 ;  /* 0x000000000008781c */ /* 0x000fe20003f2f028 */
[----:B------:R-:W-:Y:S01]  /*13a0*/  IMAD.MOV.U32 R15, RZ, RZ, 0x1 ;  /* 0x00000001ff0f7424 */ /* 0x000fe200078e00ff */
[----:B------:R-:W-:Y:S01]  /*13b0*/  ISETP.EQ.OR P4, PT, R2, RZ, P5 ;  /* 0x000000ff0200720c */ /* 0x000fe20002f82670 */
[----:B------:R-:W-:Y:S01]  /*13c0*/  IMAD.MOV.U32 R14, RZ, RZ, RZ ;  /* 0x000000ffff0e7224 */ /* 0x000fe200078e00ff */
[----:B------:R-:W-:Y:S02]  /*13d0*/  PLOP3.LUT P1, PT, P1, PT, PT, 0x8, 0x80 ;  /* 0x000000000080781c */ /* 0x000fe40000f2e170 */
[----:B------:R-:W-:Y:S01]  /*13e0*/  CS2R R12, SRZ ;  /* 0x00000000000c7805 */ /* 0x000fe2000001ff00 */
[----:B------:R-:W-:Y:S01]  /*13f0*/  IMAD.MOV.U32 R10, RZ, RZ, 0x1 ;  /* 0x00000001ff0a7424 */ /* 0x000fe200078e00ff */
[----:B------:R-:W4:Y:S01]  /*1400*/  LDC R0, c[0x0][0x374] ;  /* 0x0000dd00ff007b82 */ /* 0x000f220000000800 */
[----:B------:R-:W2:Y:S01]  /*1410*/  LDCU.64 UR22, c[0x0][0x348] ;  /* 0x00006900ff1677ac */ /* 0x000ea20008000a00 */
[----:B------:R-:W-:Y:S01]  /*1420*/  UMOV UR6, URZ ;  /* 0x000000ff00067c82 */ /* 0x000fe20008000000 */
[----:B-1----:R-:W-:-:S04]  /*1430*/  UIADD3 UR5, UPT, UPT, UR13, 0xff, URZ ;  /* 0x000000ff0d057890 */ /* 0x002fc8000fffe0ff */
[----:B------:R-:W-:-:S04]  /*1440*/  USHF.R.S32.HI UR4, URZ, 0x1f, UR5 ;  /* 0x0000001fff047899 */ /* 0x000fc80008011405 */
[----:B------:R-:W-:-:S04]  /*1450*/  ULEA.HI UR4, UR4, UR5, URZ, 0x8 ;  /* 0x0000000504047291 */ /* 0x000fc8000f8f40ff */
[----:B------:R-:W-:Y:S02]  /*1460*/  USHF.R.S32.HI UR15, URZ, 0x8, UR4 ;  /* 0x00000008ff0f7899 */ /* 0x000fe40008011404 */
[----:B------:R-:W-:Y:S02]  /*1470*/  UIADD3 UR4, UPT, UPT, UR13, -0x1, URZ ;  /* 0xffffffff0d047890 */ /* 0x000fe4000fffe0ff */
[----:B------:R-:W-:Y:S02]  /*1480*/  UISETP.LT.U32.AND UP0, UPT, UR15, 0x2, UPT ;  /* 0x000000020f00788c */ /* 0x000fe4000bf01070 */
[----:B------:R-:W-:Y:S02]  /*1490*/  UISETP.GE.U32.AND UP1, UPT, UR4, -0x1ff, UPT ;  /* 0xfffffe010400788c */ /* 0x000fe4000bf26070 */
[----:B------:R-:W-:Y:S02]  /*14a0*/  USEL UR14, UR15, 0x2, UP0 ;  /* 0x000000020f0e7887 */ /* 0x000fe40008000000 */
[----:B------:R-:W-:-:S02]  /*14b0*/  UIADD3 UR13, UPT, UPT, UR13, 0x1fe, URZ ;  /* 0x000001fe0d0d7890 */ /* 0x000fc4000fffe0ff */
[----:B------:R-:W-:Y:S02]  /*14c0*/  UIADD3 UR5, UPT, UPT, UR14, -0x1, URZ ;  /* 0xffffffff0e057890 */ /* 0x000fe4000fffe0ff */
[----:B------:R-:W-:-:S03]  /*14d0*/  UIADD3 UR7, UPT, UPT, UR15, -UR14, URZ ;  /* 0x8000000e0f077290 */ /* 0x000fc6000fffe0ff */
[----:B------:R-:W-:-:S04]  /*14e0*/  @UP1 UIADD3 UR5, UPT, UPT, UR14, URZ, URZ ;  /* 0x000000ff0e051290 */ /* 0x000fc8000fffe0ff */
[----:B--2---:R-:W-:-:S12]  /*14f0*/  UIADD3 UR5, UPT, UPT, UR5, 0x1, URZ ;  /* 0x0000000105057890 */ /* 0x004fd8000fffe0ff */
.L_x_35:
[----:B------:R-:W-:Y:S01]  /*1500*/  UISETP.NE.AND UP0, UPT, UR37, URZ, UPT ;  /* 0x000000ff2500728c */ /* 0x000fe2000bf05270 */
[----:B------:R-:W1:Y:S08]  /*1510*/  S2UR UR37, SR_CgaCtaId ;  /* 0x00000000002579c3 */ /* 0x000e700000008800 */
[----:B------:R-:W-:Y:S05]  /*1520*/  BRA.U UP0, `(.L_x_18) ;  /* 0x0000000100347547 */ /* 0x000fea000b800000 */
[----:B------:R-:W2:Y:S01]  /*1530*/  S2R R2, SR_CgaCtaId ;  /* 0x0000000000027919 */ /* 0x000ea20000008800 */
[----:B------:R-:W-:-:S04]  /*1540*/  MOV R3, 0x400 ;  /* 0x0000040000037802 */ /* 0x000fc80000000f00 */
[----:B--2---:R-:W-:Y:S02]  /*1550*/  LEA R3, R2, R3, 0x18 ;  /* 0x0000000302037211 */ /* 0x004fe400078ec0ff */
[----:B------:R-:W-:-:S03]  /*1560*/  SHF.L.U32 R2, R10, 0x1f, RZ ;  /* 0x0000001f0a027819 */ /* 0x000fc600000006ff */
[----:B------:R-:W-:-:S04]  /*1570*/  IMAD R3, R12, 0x8, R3 ;  /* 0x000000080c037824 */ /* 0x000fc800078e0203 */
[----:B------:R-:W2:Y:S02]  /*1580*/  SYNCS.PHASECHK.TRANS64.TRYWAIT P0, [R3+URZ+0xe0], R2 ;  /* 0x0000e002030075a7 */ /* 0x000ea400080011ff */
[----:B--2---:R-:W-:Y:S05]  /*1590*/  @!P0 BRA `(.L_x_19) ;  /* 0x0000007c00248947 */ /* 0x004fea0003800000 */
.L_x_123:
[----:B------:R-:W-:Y:S01]  /*15a0*/  VIADD R12, R12, 0x1 ;  /* 0x000000010c0c7836 */ /* 0x000fe20000000000 */
[----:B------:R2:W-:Y:S04]  /*15b0*/  SYNCS.ARRIVE.TRANS64.A1T0 RZ, [R3+URZ+0xd0], RZ ;  /* 0x0000d0ff03ff79a7 */ /* 0x0005e800081000ff */
[----:B------:R-:W-:-:S04]  /*15c0*/  ISETP.NE.AND P0, PT, R12, 0x2, PT ;  /* 0x000000020c00780c */ /* 0x000fc80003f05270 */
[----:B------:R-:W-:Y:S02]  /*15d0*/  SEL R12, R12, RZ, P0 ;  /* 0x000000ff0c0c7207 */ /* 0x000fe40000000000 */
[----:B--2---:R-:W-:-:S04]  /*15e0*/  SEL R3, RZ, 0x1, P0 ;  /* 0x00000001ff037807 */ /* 0x004fc80000000000 */
[----:B------:R-:W-:-:S07]  /*15f0*/  LOP3.LUT R10, R10, R3, RZ, 0x3c, !PT ;  /* 0x000000030a0a7212 */ /* 0x000fce00078e3cff */
.L_x_18:
[----:B------:R-:W-:Y:S01]  /*1600*/  UMOV UR4, 0x400 ;  /* 0x0000040000047882 */ /* 0x000fe20000000000 */
[----:B------:R-:W-:Y:S01]  /*1610*/  SHF.L.U32 R2, R15, 0x1f, RZ ;  /* 0x0000001f0f027819 */ /* 0x000fe200000006ff */
[----:B-1----:R-:W-:Y:S01]  /*1620*/  ULEA UR4, UR37, UR4, 0x18 ;  /* 0x0000000425047291 */ /* 0x002fe2000f8ec0ff */
[----:B------:R-:W-:Y:S01]  /*1630*/  R2UR UR35, R21 ;  /* 0x00000000152372ca */ /* 0x000fe200000e0000 */
[----:B------:R-:W-:Y:S01]  /*1640*/  UISETP.GE.U32.AND UP0, UPT, UR13, 0x1ff, UPT ;  /* 0x000001ff0d00788c */ /* 0x000fe2000bf06070 */
[----:B------:R-:W-:Y:S01]  /*1650*/  R2UR UR19, R20 ;  /* 0x00000000141372ca */ /* 0x000fe200000e0000 */
[----:B------:R-:W-:Y:S01]  /*1660*/  ULEA UR8, UR6, UR4, 0x3 ;  /* 0x0000000406087291 */ /* 0x000fe2000f8e18ff */
[----:B------:R-:W-:-:S08]  /*1670*/  UMOV UR29, URZ ;  /* 0x000000ff001d7c82 */ /* 0x000fd00008000000 */
[----:B------:R1:W2:Y:S01]  /*1680*/  SYNCS.PHASECHK.TRANS64.TRYWAIT P0, [UR8+0x10], R2 ;  /* 0x00001002ff0075a7 */ /* 0x0002a20008001108 */
[----:B------:R-:W-:Y:S02]  /*1690*/  USHF.L.U32 UR35, UR35, 0x6, URZ ;  /* 0x0000000623237899 */ /* 0x000fe400080006ff */
[----:B------:R-:W-:Y:S01]  /*16a0*/  USHF.L.U32 UR19, UR19, 0x8, URZ ;  /* 0x0000000813137899 */ /* 0x000fe200080006ff */
[----:B------:R-:W-:Y:S11]  /*16b0*/  BRA.U !UP0, `(.L_x_20) ;  /* 0x0000000108d87547 */ /* 0x000ff6000b800000 */
[----:B------:R-:W-:Y:S01]  /*16c0*/  UMOV UR21, URZ ;  /* 0x000000ff00157c82 */ /* 0x000fe20008000000 */
[----:B------:R-:W-:-:S05]  /*16d0*/  UMOV UR42, UR6 ;  /* 0x00000006002a7c82 */ /* 0x000fca0008000000 */
.L_x_25:
[----:B-1----:R-:W-:Y:S01]  /*16e0*/  ULEA UR33, UR42, UR4, 0x3 ;  /* 0x000000042a217291 */ /* 0x002fe2000f8e18ff */
[----:B--2---:R-:W-:Y:S01]  /*16f0*/  @!P5 MOV R3, 0x14000 ;  /* 0x000140000003d802 */ /* 0x004fe20000000f00 */
[----:B--2---:R-:W-:Y:S10]  /*1700*/  @P0 BRA `(.L_x_21) ;  /* 0x00000000000c0947 */ /* 0x004ff40003800000 */
[----:B------:R-:W-:-:S04]  /*1710*/  SHF.L.U32 R5, R15, 0x1f, RZ ;  /* 0x0000001f0f057819 */ /* 0x000fc800000006ff */
[----:B------:R-:W2:Y:S02]  /*1720*/  SYNCS.PHASECHK.TRANS64.TRYWAIT P0, [UR33+0x10], R5 ;  /* 0x00001005ff0075a7 */ /* 0x000ea40008001121 */
[----:B--2---:R-:W-:Y:S05]  /*1730*/  @!P0 BRA `(.L_x_22) ;  /* 0x0000007800d08947 */ /* 0x004fea0003800000 */
.L_x_21:
[----:B------:R2:W-:Y:S01]  /*1740*/  @!P5 SYNCS.ARRIVE.TRANS64 RZ, [UR33], R3 ;  /* 0x00000003ffffd9a7 */ /* 0x0005e20008000021 */
[----:B------:R-:W-:Y:S04]  /*1750*/  BSSY.RECONVERGENT B0, `(.L_x_23) ;  /* 0x0000003000007945 */ /* 0x000fe80003800200 */
[----:B------:R-:W-:Y:S05]  /*1760*/  @P4 BRA `(.L_x_24) ;  /* 0x0000000000044947 */ /* 0x000fea0003800000 */
[----:B------:R-:W-:Y:S05]  /*1770*/  BPT.TRAP 0x1 ;  /* 0x000000040000795c */ /* 0x000fea0000300000 */
.L_x_24:
[----:B------:R-:W-:Y:S05]  /*1780*/  BSYNC.RECONVERGENT B0 ;  /* 0x0000000000007941 */ /* 0x000fea0003800200 */
.L_x_23:
[----:B------:R-:W-:Y:S02]  /*1790*/  UIADD3 UR6, UPT, UPT, UR42, 0x1, URZ ;  /* 0x000000012a067890 */ /* 0x000fe4000fffe0ff */
[----:B------:R-:W-:Y:S02]  /*17a0*/  ULEA UR24, UR42, UR4, 0xe ;  /* 0x000000042a187291 */ /* 0x000fe4000f8e70ff */
[----:B------:R-:W-:Y:S02]  /*17b0*/  UISETP.NE.AND UP0, UPT, UR6, 0x2, UPT ;  /* 0x000000020600788c */ /* 0x000fe4000bf05270 */
[----:B------:R-:W-:Y:S02]  /*17c0*/  UIADD3 UR40, UP1, UPT, UR22, 0x80, URZ ;  /* 0x0000008016287890 */ /* 0x000fe4000ff3e0ff */
[----:B------:R-:W-:Y:S02]  /*17d0*/  USEL UR9, URZ, 0x1, UP0 ;  /* 0x00000001ff097887 */ /* 0x000fe40008000000 */
[----:B------:R-:W-:-:S02]  /*17e0*/  USEL UR6, UR6, URZ, UP0 ;  /* 0x000000ff06067287 */ /* 0x000fc40008000000 */
[----:B------:R-:W-:Y:S02]  /*17f0*/  USHF.L.U32 UR34, UR21, 0x8, URZ ;  /* 0x0000000815227899 */ /* 0x000fe400080006ff */
[----:B------:R-:W-:Y:S01]  /*1800*/  ULEA UR8, UR6, UR4, 0x3 ;  /* 0x0000000406087291 */ /* 0x000fe2000f8e18ff */
[----:B------:R-:W-:Y:S01]  /*1810*/  LOP3.LUT R15, R15, UR9, RZ, 0x3c, !PT ;  /* 0x000000090f0f7c12 */ /* 0x000fe2000f8e3cff */
[----:B------:R-:W-:Y:S02]  /*1820*/  UIADD3 UR38, UP0, UPT, UR22, 0x180, URZ ;  /* 0x0000018016267890 */ /* 0x000fe4000ff1e0ff */
[----:B------:R-:W-:Y:S01]  /*1830*/  UIADD3.X UR41, UPT, UPT, URZ, UR23, URZ, UP1, !UPT ;  /* 0x00000017ff297290 */ /* 0x000fe20008ffe4ff */
[----:B-1----:R-:W-:Y:S01]  /*1840*/  SHF.L.U32 R2, R15, 0x1f, RZ ;  /* 0x0000001f0f027819 */ /* 0x002fe200000006ff */
[----:B------:R-:W-:Y:S02]  /*1850*/  UIADD3 UR32, UPT, UPT, UR24, 0x6400, URZ ;  /* 0x0000640018207890 */ /* 0x000fe4000fffe0ff */
[----:B------:R-:W-:Y:S01]  /*1860*/  UIADD3 UR26, UPT, UPT, UR34, 0x80, URZ ;  /* 0x00000080221a7890 */ /* 0x000fe2000fffe0ff */
[----:B------:R1:W1:Y:S01]  /*1870*/  SYNCS.PHASECHK.TRANS64.TRYWAIT P0, [UR8+0x10], R2 ;  /* 0x00001002ff0075a7 */ /* 0x0002620008001108 */
[----:B------:R-:W-:-:S02]  /*1880*/  ULEA UR8, UR42, UR4, 0x10 ;  /* 0x000000042a087291 */ /* 0x000fc4000f8e80ff */
[----:B------:R-:W-:Y:S02]  /*1890*/  UIADD3 UR24, UPT, UPT, UR24, 0x8400, URZ ;  /* 0x0000840018187890 */ /* 0x000fe4000fffe0ff */
[----:B------:R-:W-:Y:S02]  /*18a0*/  UIADD3.X UR39, UPT, UPT, URZ, UR23, URZ, UP0, !UPT ;  /* 0x00000017ff277290 */ /* 0x000fe400087fe4ff */
[----:B------:R-:W-:Y:S02]  /*18b0*/  UIADD3 UR16, UPT, UPT, UR8, 0xe400, URZ ;  /* 0x0000e40008107890 */ /* 0x000fe4000fffe0ff */
[----:B------:R-:W-:Y:S01]  /*18c0*/  UIADD3 UR8, UPT, UPT, UR8, 0x16400, URZ ;  /* 0x0001640008087890 */ /* 0x000fe2000fffe0ff */
[----:B------:R-:W-:Y:S01]  /*18d0*/  UMOV UR30, 0x0 ;  /* 0x00000000001e7882 */ /* 0x000fe20000000000 */
[----:B------:R-:W-:Y:S01]  /*18e0*/  UMOV UR31, 0x10000000 ;  /* 0x10000000001f7882 */ /* 0x000fe20000000000 */
[----:B------:R-:W-:Y:S01]  /*18f0*/  UMOV UR25, UR33 ;  /* 0x0000002100197c82 */ /* 0x000fe20008000000 */
[----:B------:R-:W-:Y:S01]  /*1900*/  UMOV UR27, UR35 ;  /* 0x00000023001b7c82 */ /* 0x000fe20008000000 */
[----:B------:R-:W-:Y:S01]  /*1910*/  UMOV UR28, UR36 ;  /* 0x00000024001c7c82 */ /* 0x000fe20008000000 */
[----:B------:R-:W-:Y:S01]  /*1920*/  UMOV UR17, UR33 ;  /* 0x0000002100117c82 */ /* 0x000fe20008000000 */
[----:B------:R-:W-:Y:S01]  /*1930*/  UMOV UR20, UR36 ;  /* 0x0000002400147c82 */ /* 0x000fe20008000000 */
[----:B------:R-:W-:Y:S01]  /*1940*/  UMOV UR18, UR34 ;  /* 0x0000002200127c82 */ /* 0x000fe20008000000 */
[----:B------:R1:W-:Y:S01]  /*1950*/  UTMALDG.3D [UR32], [UR40], desc[UR30] ;  /* 0x00001e20280075b4 */ /* 0x0003e20008011000 */
[----:B------:R-:W-:Y:S01]  /*1960*/  UMOV UR11, UR19 ;  /* 0x00000013000b7c82 */ /* 0x000fe20008000000 */
[----:B------:R-:W-:Y:S01]  /*1970*/  UMOV UR12, UR36 ;  /* 0x00000024000c7c82 */ /* 0x000fe20008000000 */
[----:B------:R-:W-:Y:S01]  /*1980*/  UMOV UR9, UR33 ;  /* 0x0000002100097c82 */ /* 0x000fe20008000000 */
[----:B------:R-:W-:Y:S01]  /*1990*/  UMOV UR10, UR26 ;  /* 0x0000001a000a7c82 */ /* 0x000fe20008000000 */
[----:B------:R-:W-:Y:S01]  /*19a0*/  UIADD3 UR21, UPT, UPT, UR21, 0x1, URZ ;  /* 0x0000000115157890 */ /* 0x000fe2000fffe0ff */
[----:B------:R-:W-:Y:S01]  /*19b0*/  UMOV UR29, UR5 ;  /* 0x00000005001d7c82 */ /* 0x000fe20008000000 */
[----:B------:R1:W-:Y:S02]  /*19c0*/  UTMALDG.3D [UR24], [UR40], desc[UR30] ;  /* 0x00001e18280075b4 */ /* 0x0003e40008011000 */
[----:B------:R-:W-:Y:S01]  /*19d0*/  UISETP.NE.AND UP0, UPT, UR21, UR5, UPT ;  /* 0x000000051500728c */ /* 0x000fe2000bf05270 */
[----:B------:R-:W-:Y:S01]  /*19e0*/  UMOV UR42, UR6 ;  /* 0x00000006002a7c82 */ /* 0x000fe20008000000 */
[----:B------:R1:W-:Y:S01]  /*19f0*/  UTMALDG.3D [UR16], [UR38], desc[UR30] ;  /* 0x00001e10260075b4 */ /* 0x0003e20008011000 */
[----:B------:R1:W-:Y:S06]  /*1a00*/  UTMALDG.3D [UR8], [UR38], desc[UR30] ;  /* 0x00001e08260075b4 */ /* 0x0003ec0008011000 */
[----:B------:R-:W-:Y:S05]  /*1a10*/  BRA.U UP0, `(.L_x_25) ;  /* 0xfffffffd00307547 */ /* 0x000fea000b83ffff */
.L_x_20:
[----:B-1----:R-:W-:Y:S01]  /*1a20*/  ULEA UR8, UR6, UR4, 0x3 ;  /* 0x0000000406087291 */ /* 0x002fe2000f8e18ff */
[----:B------:R-:W-:Y:S01]  /*1a30*/  SHF.L.U32 R2, R15, 0x1f, RZ ;  /* 0x0000001f0f027819 */ /* 0x000fe200000006ff */
[----:B------:R-:W-:Y:S01]  /*1a40*/  @!P1 SYNCS.ARRIVE.TRANS64.A1T0 RZ, [UR4+0x68], RZ ;  /* 0x000068ffffff99a7 */ /* 0x000fe20008100004 */
[----:B------:R-:W-:-:S06]  /*1a50*/  UISETP.GT.AND UP0, UPT, UR15, UR14, UPT ;  /* 0x0000000e0f00728c */ /* 0x000fcc000bf04270 */
[----:B--2---:R1:W2:Y:S03]  /*1a60*/  SYNCS.PHASECHK.TRANS64.TRYWAIT P0, [UR8+0x10], R2 ;  /* 0x00001002ff0075a7 */ /* 0x0042a60008001108 */
[----:B------:R-:W-:Y:S05]  /*1a70*/  BRA.U !UP0, `(.L_x_26) ;  /* 0x0000000108d47547 */ /* 0x000fea000b800000 */
[----:B------:R-:W-:Y:S01]  /*1a80*/  UIADD3 UR21, UPT, UPT, UR7, UR29, URZ ;  /* 0x0000001d07157290 */ /* 0x000fe2000fffe0ff */
[----:B------:R-:W-:-:S11]  /*1a90*/  UMOV UR42, UR6 ;  /* 0x00000006002a7c82 */ /* 0x000fd60008000000 */
.L_x_31:
[----:B-1----:R-:W-:Y:S01]  /*1aa0*/  ULEA UR33, UR42, UR4, 0x3 ;  /* 0x000000042a217291 */ /* 0x002fe2000f8e18ff */
[----:B--2---:R-:W-:Y:S01]  /*1ab0*/  @!P5 MOV R3, 0x14000 ;  /* 0x000140000003d802 */ /* 0x004fe20000000f00 */
[----:B--2---:R-:W-:Y:S10]  /*1ac0*/  @P0 BRA `(.L_x_27) ;  /* 0x00000000000c0947 */ /* 0x004ff40003800000 */
[----:B------:R-:W-:-:S04]  /*1ad0*/  SHF.L.U32 R5, R15, 0x1f, RZ ;  /* 0x0000001f0f057819 */ /* 0x000fc800000006ff */
[----:B------:R-:W2:Y:S02]  /*1ae0*/  SYNCS.PHASECHK.TRANS64.TRYWAIT P0, [UR33+0x10], R5 ;  /* 0x00001005ff0075a7 */ /* 0x000ea40008001121 */
[----:B--2---:R-:W-:Y:S05]  /*1af0*/  @!P0 BRA `(.L_x_28) ;  /* 0x0000007400f88947 */ /* 0x004fea0003800000 */
.L_x_27:
[----:B------:R2:W-:Y:S01]  /*1b00*/  @!P5 SYNCS.ARRIVE.TRANS64 RZ, [UR33], R3 ;  /* 0x00000003ffffd9a7 */ /* 0x0005e20008000021 */
[----:B------:R-:W-:Y:S04]  /*1b10*/  BSSY.RECONVERGENT B0, `(.L_x_29) ;  /* 0x0000003000007945 */ /* 0x000fe80003800200 */
[----:B------:R-:W-:Y:S05]  /*1b20*/  @P4 BRA `(.L_x_30) ;  /* 0x0000000000044947 */ /* 0x000fea0003800000 */
[----:B------:R-:W-:Y:S05]  /*1b30*/  BPT.TRAP 0x1 ;  /* 0x000000040000795c */ /* 0x000fea0000300000 */
.L_x_30:
[----:B------:R-:W-:Y:S05]  /*1b40*/  BSYNC.RECONVERGENT B0 ;  /* 0x0000000000007941 */ /* 0x000fea0003800200 */
.L_x_29:
        /* <DEDUP_REMOVED lines=32> */
[----:B------:R-:W-:Y:S01]  /*1d50*/  UMOV UR10, UR26 ;  /* 0x0000001a000a7c82 */ /* 0x000fe20008000000 */
[----:B------:R-:W-:Y:S01]  /*1d60*/  UIADD3 UR29, UPT, UPT, UR29, 0x1, URZ ;  /* 0x000000011d1d7890 */ /* 0x000fe2000fffe0ff */
[----:B------:R1:W-:Y:S01]  /*1d70*/  UTMALDG.3D [UR24], [UR40], desc[UR30] ;  /* 0x00001e18280075b4 */ /* 0x0003e20008011000 */
[----:B------:R-:W-:-:S02]  /*1d80*/  UMOV UR42, UR6 ;  /* 0x00000006002a7c82 */ /* 0x000fc40008000000 */
[----:B------:R-:W-:Y:S01]  /*1d90*/  UISETP.NE.AND UP0, UPT, UR29, UR21, UPT ;  /* 0x000000151d00728c */ /* 0x000fe2000bf05270 */
[----:B------:R1:W-:Y:S01]  /*1da0*/  UTMALDG.3D [UR16], [UR38], desc[UR30] ;  /* 0x00001e10260075b4 */ /* 0x0003e20008011000 */
[----:B------:R1:W-:Y:S07]  /*1db0*/  UTMALDG.3D [UR8], [UR38], desc[UR30] ;  /* 0x00001e08260075b4 */ /* 0x0003ee0008011000 */
[----:B------:R-:W-:Y:S05]  /*1dc0*/  BRA.U UP0, `(.L_x_31) ;  /* 0xfffffffd00347547 */ /* 0x000fea000b83ffff */
.L_x_26:
[C---:B-1----:R-:W-:Y:S01]  /*1dd0*/  LEA R2, R14.reuse, UR4, 0x3 ;  /* 0x000000040e027c11 */ /* 0x042fe2000f8e18ff */
[----:B------:R-:W-:Y:S01]  /*1de0*/  NOP ;  /* 0x0000000000007918 */ /* 0x000fe20000000000 */
[----:B--2---:R-:W-:Y:S02]  /*1df0*/  SHF.L.U32 R3, R13, 0x1f, RZ ;  /* 0x0000001f0d037819 */ /* 0x004fe400000006ff */
[----:B------:R-:W-:Y:S02]  /*1e00*/  LEA R4, R14, UR4, 0x4 ;  /* 0x000000040e047c11 */ /* 0x000fe4000f8e20ff */
[----:B------:R-:W1:Y:S02]  /*1e10*/  SYNCS.PHASECHK.TRANS64.TRYWAIT P0, [R2+URZ+0x70], R3 ;  /* 0x00007003020075a7 */ /* 0x000e6400080011ff */
[----:B-1----:R-:W-:Y:S05]  /*1e20*/  @!P0 BRA `(.L_x_32) ;  /* 0x0000007400448947 */ /* 0x002fea0003800000 */
.L_x_126:
[----:B------:R-:W2:Y:S01]  /*1e30*/  LDS.128 R4, [R4+0x100] ;  /* 0x0001000004047984 */ /* 0x000ea20000000c00 */
[----:B---3--:R-:W-:Y:S01]  /*1e40*/  ISETP.GE.AND P0, PT, R40, 0x1, PT ;  /* 0x000000012800780c */ /* 0x008fe20003f06270 */
[----:B-1----:R-:W-:Y:S01]  /*1e50*/  VIADD R2, R2, 0x80 ;  /* 0x0000008002027836 */ /* 0x002fe20000000000 */
[----:B------:R-:W-:Y:S01]  /*1e60*/  @!PT LDS RZ, [RZ] ;  /* 0x00000000fffff984 */ /* 0x000fe20000000800 */
[----:B------:R-:W-:Y:S01]  /*1e70*/  @!PT LDS RZ, [RZ] ;  /* 0x00000000fffff984 */ /* 0x000fe20000000800 */
[----:B------:R-:W-:Y:S01]  /*1e80*/  @!PT LDS RZ, [RZ] ;  /* 0x00000000fffff984 */ /* 0x000fe20000000800 */
[----:B------:R-:W-:Y:S01]  /*1e90*/  @!PT LDS RZ, [RZ] ;  /* 0x00000000fffff984 */ /* 0x000fe20000000800 */
[----:B------:R1:W-:Y:S06]  /*1ea0*/  MEMBAR.ALL.CTA ;  /* 0x0000000000007992 */ /* 0x0003ec0000008000 */
[----:B-1----:R-:W1:Y:S01]  /*1eb0*/  FENCE.VIEW.ASYNC.S ;  /* 0x00000000000073c6 */ /* 0x002e620000000000 */
[----:B------:R-:W-:-:S04]  /*1ec0*/  PRMT R2, RZ, 0x654, R2 ;  /* 0x00000654ff027816 */ /* 0x000fc80000000002 */
[----:B-1----:R1:W-:Y:S01]  /*1ed0*/  SYNCS.ARRIVE.TRANS64.RED.A1T0 RZ, [R2+URZ], RZ ;  /* 0x000000ff02ff79a7 */ /* 0x0023e200081004ff */
[----:B--2---:R-:W-:-:S13]  /*1ee0*/  LOP3.LUT P2, RZ, R6, 0x1, RZ, 0xc0, !PT ;  /* 0x0000000106ff7812 */ /* 0x004fda000784c0ff */
[----:B------:R-:W-:Y:S01]  /*1ef0*/  @P2 SHF.R.U32.HI R3, RZ, 0x10, R5 ;  /* 0x00000010ff032819 */ /* 0x000fe20000011605 */
[----:B------:R-:W-:Y:S01]  /*1f00*/  VOTEU.ANY UP0, P2 ;  /* 0x0000000000ff7886 */ /* 0x000fe20001000100 */
[----:B------:R-:W-:Y:S02]  /*1f10*/  @P2 MOV R11, R4 ;  /* 0x00000004000b2202 */ /* 0x000fe40000000f00 */
[----:B------:R-:W-:Y:S02]  /*1f20*/  @P2 R2UR.BROADCAST UR8, R3 ;  /* 0x00000000030822ca */ /* 0x000fe400008e0000 */
[----:B------:R-:W-:-:S11]  /*1f30*/  @P2 LOP3.LUT R8, R5, 0xffff, RZ, 0xc0, !PT ;  /* 0x0000ffff05082812 */ /* 0x000fd600078ec0ff */
[----:B------:R-:W-:Y:S01]  /*1f40*/  @UP0 UMOV UR36, UR8 ;  /* 0x0000000800240c82 */ /* 0x000fe20008000000 */
[----:B-1----:R-:W-:Y:S05]  /*1f50*/  @!P0 BRA `(.L_x_33) ;  /* 0x0000000000b88947 */ /* 0x002fea0003800000 */
[----:B------:R-:W4:Y:S01]  /*1f60*/  LDC.64 R4, c[0x0][0xb18] ;  /* 0x0002c600ff047b82 */ /* 0x000f220000000a00 */
[----:B------:R-:W-:-:S07]  /*1f70*/  ISETP.NE.AND P3, PT, R40, 0x1, PT ;  /* 0x000000012800780c */ /* 0x000fce0003f65270 */
[----:B------:R-:W1:Y:S08]  /*1f80*/  LDC.64 R6, c[0x0][0xb10] ;  /* 0x0002c400ff067b82 */ /* 0x000e700000000a00 */
[----:B------:R-:W2:Y:S08]  /*1f90*/  LDC R16, c[0x0][0xb20] ;  /* 0x0002c800ff107b82 */ /* 0x000eb00000000800 */
[----:B------:R-:W3:Y:S01]  /*1fa0*/  LDC R18, c[0x0][0xb0c] ;  /* 0x0002c300ff127b82 */ /* 0x000ee20000000800 */
[----:B----4-:R-:W-:Y:S01]  /*1fb0*/  IMAD.HI.U32 R17, R0, R5, RZ ;  /* 0x0000000500117227 */ /* 0x010fe200078e00ff */
[----:B------:R-:W-:-:S03]  /*1fc0*/  ISETP.NE.AND P0, PT, R4, 0x1, PT ;  /* 0x000000010400780c */ /* 0x000fc60003f05270 */
[----:B------:R-:W-:-:S03]  /*1fd0*/  IMAD.HI.U32 R5, R8, R5, RZ ;  /* 0x0000000508057227 */ /* 0x000fc600078e00ff */
[----:B------:R-:W4:Y:S01]  /*1fe0*/  LDC.64 R2, c[0x0][0xb28] ;  /* 0x0002ca00ff027b82 */ /* 0x000f220000000a00 */
[----:B-1----:R-:W-:-:S04]  /*1ff0*/  IMAD.HI.U32 R20, R9, R6, RZ ;  /* 0x0000000609147227 */ /* 0x002fc800078e00ff */
[----:B------:R-:W-:Y:S01]  /*2000*/  IMAD.HI.U32 R22, R11, R6, RZ ;  /* 0x000000060b167227 */ /* 0x000fe200078e00ff */
[----:B------:R-:W-:Y:S02]  /*2010*/  SHF.R.U32.HI R20, RZ, R7, R20 ;  /* 0x00000007ff147219 */ /* 0x000fe40000011614 */
[-C--:B--2---:R-:W-:Y:S02]  /*2020*/  SHF.R.U32.HI R17, RZ, R16.reuse, R17 ;  /* 0x00000010ff117219 */ /* 0x084fe40000011611 */
[----:B------:R-:W-:Y:S02]  /*2030*/  SHF.R.U32.HI R5, RZ, R16, R5 ;  /* 0x00000010ff057219 */ /* 0x000fe40000011605 */
[----:B------:R-:W-:Y:S02]  /*2040*/  SEL R17, R0, R17, !P0 ;  /* 0x0000001100117207 */ /* 0x000fe40004000000 */
[----:B------:R-:W-:Y:S02]  /*2050*/  SHF.R.U32.HI R22, RZ, R7, R22 ;  /* 0x00000007ff167219 */ /* 0x000fe40000011616 */
[----:B---3--:R-:W-:-:S02]  /*2060*/  ISETP.NE.AND P1, PT, R18, 0x1, PT ;  /* 0x000000011200780c */ /* 0x008fc40003f25270 */
[----:B------:R-:W-:Y:S02]  /*2070*/  SEL R5, R8, R5, !P0 ;  /* 0x0000000508057207 */ /* 0x000fe40004000000 */
[----:B------:R-:W-:Y:S02]  /*2080*/  SEL R19, R9, R20, !P1 ;  /* 0x0000001409137207 */ /* 0x000fe40004800000 */
[----:B------:R-:W-:Y:S01]  /*2090*/  SEL R7, R11, R22, !P1 ;  /* 0x000000160b077207 */ /* 0x000fe20004800000 */
[----:B----4-:R-:W-:-:S04]  /*20a0*/  IMAD.HI.U32 R20, R17, R2, RZ ;  /* 0x0000000211147227 */ /* 0x010fc800078e00ff */
[----:B------:R-:W-:Y:S01]  /*20b0*/  IMAD.HI.U32 R6, R19, R2, RZ ;  /* 0x0000000213067227 */ /* 0x000fe200078e00ff */
[----:B------:R-:W-:-:S04]  /*20c0*/  @P3 SHF.R.U32.HI R17, RZ, R3, R20 ;  /* 0x00000003ff113219 */ /* 0x000fc80000011614 */
[----:B------:R-:W-:Y:S01]  /*20d0*/  @P3 SHF.R.U32.HI R19, RZ, R3, R6 ;  /* 0x00000003ff133219 */ /* 0x000fe20000011606 */
[----:B------:R-:W-:-:S04]  /*20e0*/  IMAD R17, R40, R17, RZ ;  /* 0x0000001128117224 */ /* 0x000fc800078e02ff */
[----:B------:R-:W-:Y:S01]  /*20f0*/  IMAD R6, R40, R19, RZ ;  /* 0x0000001328067224 */ /* 0x000fe200078e02ff */
[C---:B------:R-:W-:Y:S02]  /*2100*/  ISETP.GE.AND P0, PT, R5.reuse, R17, PT ;  /* 0x000000110500720c */ /* 0x040fe40003f06270 */
[----:B------:R-:W-:Y:S02]  /*2110*/  IADD3 R17, PT, PT, -R5, RZ, RZ ;  /* 0x000000ff05117210 */ /* 0x000fe40007ffe1ff */
[----:B------:R-:W-:Y:S01]  /*2120*/  ISETP.GE.OR P0, PT, R7, R6, P0 ;  /* 0x000000060700720c */ /* 0x000fe20000706670 */
[----:B------:R-:W-:-:S04]  /*2130*/  IMAD.HI.U32 R6, R5, R2, RZ ;  /* 0x0000000205067227 */ /* 0x000fc800078e00ff */
[----:B------:R-:W-:Y:S01]  /*2140*/  IMAD R8, R4, R17, R8 ;  /* 0x0000001104087224 */ /* 0x000fe200078e0208 */
[----:B------:R-:W-:-:S04]  /*2150*/  SHF.R.U32.HI R6, RZ, R3, R6 ;  /* 0x00000003ff067219 */ /* 0x000fc80000011606 */
[----:B------:R-:W-:-:S03]  /*2160*/  SEL R6, R5, R6, !P3 ;  /* 0x0000000605067207 */ /* 0x000fc60005800000 */
[----:B------:R-:W-:-:S04]  /*2170*/  @!P0 IMAD.HI.U32 R16, R7, R2, RZ ;  /* 0x0000000207108227 */ /* 0x000fc800078e00ff */
[----:B------:R-:W-:Y:S01]  /*2180*/  IMAD.MOV R2, RZ, RZ, -R6 ;  /* 0x000000ffff027224 */ /* 0x000fe200078e0a06 */
[----:B------:R-:W-:-:S03]  /*2190*/  @!P0 SHF.R.U32.HI R16, RZ, R3, R16 ;  /* 0x00000003ff108219 */ /* 0x000fc60000011610 */
[----:B------:R-:W-:Y:S01]  /*21a0*/  IMAD R2, R40, R2, R5 ;  /* 0x0000000228027224 */ /* 0x000fe200078e0205 */
        /* <DEDUP_REMOVED lines=9> */
.L_x_33:
[----:B------:R-:W1:Y:S02]  /*2240*/  LDCU UR8, c[0x0][0xb30] ;  /* 0x00016600ff0877ac */ /* 0x000e640008000800 */
[----:B-1----:R-:W-:-:S09]  /*2250*/  UISETP.NE.AND UP0, UPT, UR8, 0x1, UPT ;  /* 0x000000010800788c */ /* 0x002fd2000bf05270 */
[----:B------:R-:W-:Y:S05]  /*2260*/  BRA.U UP0, `(.L_x_34) ;  /* 0x0000000100407547 */ /* 0x000fea000b800000 */
[----:B------:R-:W1:Y:S08]  /*2270*/  LDC.64 R4, c[0x0][0xb10] ;  /* 0x0002c400ff047b82 */ /* 0x000e700000000a00 */
[----:B------:R-:W2:Y:S08]  /*2280*/  LDC.64 R2, c[0x0][0xb18] ;  /* 0x0002c600ff027b82 */ /* 0x000eb00000000a00 */
[----:B------:R-:W3:Y:S08]  /*2290*/  LDC R6, c[0x0][0xb20] ;  /* 0x0002c800ff067b82 */ /* 0x000ef00000000800 */
[----:B------:R-:W4:Y:S01]  /*22a0*/  LDC R16, c[0x0][0xb0c] ;  /* 0x0002c300ff107b82 */ /* 0x000f220000000800 */
[----:B-1----:R-:W-:-:S05]  /*22b0*/  IMAD.HI.U32 R4, R11, R4, RZ ;  /* 0x000000040b047227 */ /* 0x002fca00078e00ff */
[----:B------:R-:W-:Y:S01]  /*22c0*/  SHF.R.U32.HI R4, RZ, R5, R4 ;  /* 0x00000005ff047219 */ /* 0x000fe20000011604 */
[----:B--2---:R-:W-:Y:S01]  /*22d0*/  IMAD.HI.U32 R3, R8, R3, RZ ;  /* 0x0000000308037227 */ /* 0x004fe200078e00ff */
[----:B------:R-:W-:-:S04]  /*22e0*/  ISETP.NE.AND P0, PT, R2, 0x1, PT ;  /* 0x000000010200780c */ /* 0x000fc80003f05270 */
[----:B---3--:R-:W-:-:S04]  /*22f0*/  SHF.R.U32.HI R3, RZ, R6, R3 ;  /* 0x00000006ff037219 */ /* 0x008fc80000011603 */
[----:B------:R-:W-:Y:S02]  /*2300*/  SEL R3, R8, R3, !P0 ;  /* 0x0000000308037207 */ /* 0x000fe40004000000 */
[----:B----4-:R-:W-:-:S04]  /*2310*/  ISETP.NE.AND P1, PT, R16, 0x1, PT ;  /* 0x000000011000780c */ /* 0x010fc80003f25270 */
[----:B------:R-:W-:-:S05]  /*2320*/  SEL R4, R11, R4, !P1 ;  /* 0x000000040b047207 */ /* 0x000fca0004800000 */
[----:B------:R-:W-:Y:S02]  /*2330*/  IMAD.IADD R5, R3, 0x1, -R4 ;  /* 0x0000000103057824 */ /* 0x000fe400078e0a04 */
[----:B------:R-:W-:Y:S02]  /*2340*/  IMAD.IADD R3, R4, 0x1, -R3 ;  /* 0x0000000104037824 */ /* 0x000fe400078e0a03 */
[----:B------:R-:W-:Y:S02]  /*2350*/  IMAD R11, R5, R16, R11 ;  /* 0x00000010050b7224 */ /* 0x000fe400078e020b */
[----:B------:R-:W-:-:S07]  /*2360*/  IMAD R8, R3, R2, R8 ;  /* 0x0000000203087224 */ /* 0x000fce00078e0208 */
.L_x_34:
[----:B------:R-:W-:Y:S01]  /*2370*/  VIADD R14, R14, 0x1 ;  /* 0x000000010e0e7836 */ /* 0x000fe20000000000 */
[----:B------:R-:W-:Y:S01]  /*2380*/  PLOP3.LUT P1, PT, PT, PT, PT, 0x80, 0x8 ;  /* 0x000000000008781c */ /* 0x000fe20003f2f070 */
[----:B------:R-:W-:Y:S02]  /*2390*/  IMAD.IADD R21, R11, 0x1, R90 ;  /* 0x000000010b157824 */ /* 0x000fe400078e025a */
[----:B------:R-:W-:Y:S01]  /*23a0*/  IMAD.IADD R20, R8, 0x1, R83 ;  /* 0x0000000108147824 */ /* 0x000fe200078e0253 */
[----:B------:R-:W-:-:S04]  /*23b0*/  ISETP.NE.AND P0, PT, R14, 0x2, PT ;  /* 0x000000020e00780c */ /* 0x000fc80003f05270 */
[----:B------:R-:W-:Y:S02]  /*23c0*/  SEL R2, RZ, 0x1, P0 ;  /* 0x00000001ff027807 */ /* 0x000fe40000000000 */
[----:B------:R-:W-:Y:S02]  /*23d0*/  SEL R14, R14, RZ, P0 ;  /* 0x000000ff0e0e7207 */ /* 0x000fe40000000000 */
[----:B------:R-:W-:Y:S01]  /*23e0*/  LOP3.LUT R13, R13, R2, RZ, 0x3c, !PT ;  /* 0x000000020d0d7212 */ /* 0x000fe200078e3cff */
[----:B------:R-:W-:Y:S06]  /*23f0*/  @P2 BRA `(.L_x_35) ;  /* 0xfffffff000402947 */ /* 0x000fec000383ffff */
[----:B------:R-:W-:Y:S01]  /*2400*/  UIADD3 UR5, UPT, UPT, UR4, 0x10, URZ ;  /* 0x0000001004057890 */ /* 0x000fe2000fffe0ff */
[----:B------:R-:W-:-:S03]  /*2410*/  SHF.L.U32 R3, R15, 0x1f, RZ ;  /* 0x0000001f0f037819 */ /* 0x000fc600000006ff */
[----:B------:R-:W-:-:S09]  /*2420*/  ULEA UR4, UR6, UR5, 0x3 ;  /* 0x0000000506047291 */ /* 0x000fd2000f8e18ff */
[----:B------:R-:W1:Y:S02]  /*2430*/  SYNCS.PHASECHK.TRANS64.TRYWAIT P0, [UR4], R3 ;  /* 0x00000003ff0075a7 */ /* 0x000e640008001104 */
[----:B-1----:R-:W-:Y:S05]  /*2440*/  @!P0 BRA `(.L_x_36) ;  /* 0x0000006c00d08947 */ /* 0x002fea0003800000 */
.L_x_128:
[----:B------:R-:W-:-:S04]  /*2450*/  UIADD3 UR6, UPT, UPT, UR6, 0x1, URZ ;  /* 0x0000000106067890 */ /* 0x000fc8000fffe0ff */
[----:B------:R-:W-:-:S04]  /*2460*/  UISETP.NE.AND UP0, UPT, UR6, 0x2, UPT ;  /* 0x000000020600788c */ /* 0x000fc8000bf05270 */
[----:B------:R-:W-:Y:S02]  /*2470*/  USEL UR4, URZ, 0x1, UP0 ;  /* 0x00000001ff047887 */ /* 0x000fe40008000000 */
[----:B------:R-:W-:-:S04]  /*2480*/  USEL UR6, UR6, URZ, UP0 ;  /* 0x000000ff06067287 */ /* 0x000fc80008000000 */
[----:B------:R-:W-:Y:S01]  /*2490*/  ULEA UR6, UR6, UR5, 0x3 ;  /* 0x0000000506067291 */ /* 0x000fe2000f8e18ff */
[----:B-1----:R-:W-:-:S04]  /*24a0*/  LOP3.LUT R3, R15, UR4, RZ, 0x3c, !PT ;  /* 0x000000040f037c12 */ /* 0x002fc8000f8e3cff */
[----:B------:R-:W-:Y:S01]  /*24b0*/  SHF.L.U32 R3, R3, 0x1f, RZ ;  /* 0x0000001f03037819 */ /* 0x000fe200000006ff */
[----:B----4-:R-:W-:-:S07]  /*24c0*/  IMAD.U32 R0, RZ, RZ, UR6 ;  /* 0x00000006ff007e24 */ /* 0x010fce000f8e00ff */
.L_x_37:
[----:B-1----:R1:W2:Y:S02]  /*24d0*/  SYNCS.PHASECHK.TRANS64.TRYWAIT P0, [R0+URZ], R3 ;  /* 0x00000003000075a7 */ /* 0x0022a400080011ff */
[----:B--2---:R-:W-:Y:S05]  /*24e0*/  @!P0 NANOSLEEP.SYNCS 0x989680 ;  /* 0x009896800000895d */ /* 0x004fea0003900000 */
[----:B------:R-:W2:Y:S02]  /*24f0*/  @!P0 SYNCS.PHASECHK.TRANS64 P0, [R0+URZ], R3 ;  /* 0x00000003000085a7 */ /* 0x000ea400080010ff */
[----:B--2---:R-:W-:Y:S05]  /*2500*/  @P0 EXIT ;  /* 0x000000000000094d */ /* 0x004fea0003800000 */
[----:B------:R-:W-:Y:S05]  /*2510*/  BRA `(.L_x_37) ;  /* 0xfffffffc00ec7947 */ /* 0x000fea000383ffff */
.L_x_17:
[----:B------:R-:W-:-:S04]  /*2520*/  UISETP.NE.AND UP1, UPT, UR37, URZ, UPT ;  /* 0x000000ff2500728c */ /* 0x000fc8000bf25270 */
[----:B------:R-:W-:-:S09]  /*2530*/  UISETP.NE.OR UP1, UPT, UR8, 0x1, UP1 ;  /* 0x000000010800788c */ /* 0x000fd20008f25670 */
[----:B------:R-:W-:Y:S05]  /*2540*/  BRA.U UP1, `(.L_x_38) ;  /* 0x0000000501487547 */ /* 0x000fea000b800000 */
[----:B------:R-:W-:Y:S01]  /*2550*/  ISETP.NE.AND P2, PT, R2, RZ, PT ;  /* 0x000000ff0200720c */ /* 0x000fe20003f45270 */
[----:B------:R-:W-:Y:S01]  /*2560*/  IMAD.MOV.U32 R12, RZ, RZ, 0x1 ;  /* 0x00000001ff0c7424 */ /* 0x000fe200078e00ff */
[----:B------:R-:W-:Y:S02]  /*2570*/  CS2R R10, SRZ ;  /* 0x00000000000a7805 */ /* 0x000fe4000001ff00 */
[----:B------:R-:W-:Y:S01]  /*2580*/  CS2R R8, SRZ ;  /* 0x0000000000087805 */ /* 0x000fe2000001ff00 */
[----:B------:R-:W-:Y:S01]  /*2590*/  UMOV UR4, 0x400 ;  /* 0x0000040000047882 */ /* 0x000fe20000000000 */
[----:B------:R-:W-:Y:S01]  /*25a0*/  UMOV UR6, URZ ;  /* 0x000000ff00067c82 */ /* 0x000fe20008000000 */
[----:B------:R-:W-:-:S12]  /*25b0*/  ULEA UR37, UR37, UR4, 0x18 ;  /* 0x0000000425257291 */ /* 0x000fd8000f8ec0ff */
.L_x_42:
[----:B------:R-:W-:Y:S02]  /*25c0*/  LEA R0, R8, UR37, 0x3 ;  /* 0x0000002508007c11 */ /* 0x000fe4000f8e18ff */
[----:B------:R-:W-:-:S03]  /*25d0*/  SHF.L.U32 R5, R9, 0x1f, RZ ;  /* 0x0000001f09057819 */ /* 0x000fc600000006ff */
[----:B------:R-:W-:Y:S01]  /*25e0*/  VIADD R4, R0, 0xe0 ;  /* 0x000000e000047836 */ /* 0x000fe20000000000 */
[----:B------:R-:W1:Y:S02]  /*25f0*/  SYNCS.PHASECHK.TRANS64.TRYWAIT P0, [R0+URZ+0xd0], R5 ;  /* 0x0000d005000075a7 */ /* 0x000e6400080011ff */
[----:B-1----:R-:W-:Y:S05]  /*2600*/  @!P0 BRA `(.L_x_39) ;  /* 0x0000006c00788947 */ /* 0x002fea0003800000 */
.L_x_129:
[----:B------:R-:W-:Y:S01]  /*2610*/  ULEA UR5, UR6, UR37, 0x3 ;  /* 0x0000002506057291 */ /* 0x000fe2000f8e18ff */
[----:B------:R-:W-:Y:S02]  /*2620*/  PRMT R4, RZ, 0x654, R4 ;  /* 0x00000654ff047816 */ /* 0x000fe40000000004 */
[----:B-1----:R-:W-:Y:S01]  /*2630*/  SHF.L.U32 R5, R12, 0x1f, RZ ;  /* 0x0000001f0c057819 */ /* 0x002fe200000006ff */
[----:B------:R-:W-:Y:S01]  /*2640*/  UIADD3 UR4, UPT, UPT, UR5, 0x70, URZ ;  /* 0x0000007005047890 */ /* 0x000fe2000fffe0ff */
[----:B------:R1:W-:Y:S05]  /*2650*/  SYNCS.ARRIVE.TRANS64.RED.A1T0 RZ, [R4+URZ], RZ ;  /* 0x000000ff04ff79a7 */ /* 0x0003ea00081004ff */
[----:B------:R-:W-:Y:S01]  /*2660*/  IMAD.U32 R7, RZ, RZ, UR4 ;  /* 0x00000004ff077e24 */ /* 0x000fe2000f8e00ff */
[----:B------:R-:W2:Y:S04]  /*2670*/  SYNCS.PHASECHK.TRANS64.TRYWAIT P0, [UR5+0x80], R5 ;  /* 0x00008005ff0075a7 */ /* 0x000ea80008001105 */
[----:B------:R-:W-:Y:S01]  /*2680*/  PRMT R6, R2, 0x654, R7 ;  /* 0x0000065402067816 */ /* 0x000fe20000000007 */
[----:B-1----:R-:W-:Y:S01]  /*2690*/  @!P2 IMAD.MOV.U32 R4, RZ, RZ, 0x10 ;  /* 0x00000010ff04a424 */ /* 0x002fe200078e00ff */
[----:B--2---:R-:W-:Y:S06]  /*26a0*/  @!P0 BRA `(.L_x_40) ;  /* 0x0000006c00648947 */ /* 0x004fec0003800000 */
.L_x_131:
[----:B------:R-:W-:Y:S01]  /*26b0*/  ULEA UR4, UR6, UR37, 0x4 ;  /* 0x0000002506047291 */ /* 0x000fe2000f8e20ff */
[----:B------:R-:W-:Y:S01]  /*26c0*/  SEL R3, R6, R3, !P2 ;  /* 0x0000000306037207 */ /* 0x000fe20005000000 */
[----:B------:R-:W-:Y:S01]  /*26d0*/  UIADD3 UR5, UPT, UPT, UR5, 0x70, URZ ;  /* 0x0000007005057890 */ /* 0x000fe2000fffe0ff */
[----:B-1----:R-:W-:Y:S01]  /*26e0*/  LEA R0, R11, UR37, 0x3 ;  /* 0x000000250b007c11 */ /* 0x002fe2000f8e18ff */
[----:B------:R-:W-:Y:S01]  /*26f0*/  UIADD3 UR4, UPT, UPT, UR4, 0x100, URZ ;  /* 0x0000010004047890 */ /* 0x000fe2000fffe0ff */
[----:B------:R-:W-:Y:S01]  /*2700*/  SHF.L.U32 R5, R10, 0x1f, RZ ;  /* 0x0000001f0a057819 */ /* 0x000fe200000006ff */
[----:B------:R1:W-:Y:S01]  /*2710*/  @!P2 SYNCS.ARRIVE.TRANS64.RED RZ, [R3+URZ], R4 ;  /* 0x0000000403ffa9a7 */ /* 0x0003e200080004ff */
[----:B------:R-:W-:Y:S01]  /*2720*/  UIADD3 UR6, UPT, UPT, UR6, 0x1, URZ ;  /* 0x0000000106067890 */ /* 0x000fe2000fffe0ff */
[----:B------:R-:W-:-:S03]  /*2730*/  VIADD R8, R8, 0x1 ;  /* 0x0000000108087836 */ /* 0x000fc60000000000 */
[----:B------:R-:W-:Y:S02]  /*2740*/  UISETP.NE.AND UP0, UPT, UR6, 0x2, UPT ;  /* 0x000000020600788c */ /* 0x000fe4000bf05270 */
[----:B------:R-:W-:Y:S06]  /*2750*/  UGETNEXTWORKID.BROADCAST [UR4], [UR5] ;  /* 0x00000000040073ca */ /* 0x000fec0008000100 */
[----:B------:R-:W-:Y:S01]  /*2760*/  USEL UR4, URZ, 0x1, UP0 ;  /* 0x00000001ff047887 */ /* 0x000fe20008000000 */
[----:B------:R-:W-:Y:S01]  /*2770*/  ISETP.NE.AND P0, PT, R8, 0x2, PT ;  /* 0x000000020800780c */ /* 0x000fe20003f05270 */
[----:B------:R-:W-:Y:S01]  /*2780*/  USEL UR6, UR6, URZ, UP0 ;  /* 0x000000ff06067287 */ /* 0x000fe20008000000 */
[----:B------:R-:W2:Y:S03]  /*2790*/  SYNCS.PHASECHK.TRANS64.TRYWAIT P1, [R0+URZ+0x70], R5 ;  /* 0x00007005000075a7 */ /* 0x000ea600080211ff */
[----:B------:R-:W-:Y:S01]  /*27a0*/  LOP3.LUT R12, R12, UR4, RZ, 0x3c, !PT ;  /* 0x000000040c0c7c12 */ /* 0x000fe2000f8e3cff */
[----:B-12---:R-:W-:Y:S07]  /*27b0*/  @!P1 BRA `(.L_x_41) ;  /* 0x0000006c00389947 */ /* 0x006fee0003800000 */
.L_x_132:
[C---:B------:R-:W-:Y:S01]  /*27c0*/  LEA R4, R11.reuse, UR37, 0x4 ;  /* 0x000000250b047c11 */ /* 0x040fe2000f8e20ff */
[----:B-1----:R-:W-:Y:S01]  /*27d0*/  VIADD R0, R0, 0x80 ;  /* 0x0000008000007836 */ /* 0x002fe20000000000 */
[----:B------:R-:W-:Y:S01]  /*27e0*/  SEL R8, R8, RZ, P0 ;  /* 0x000000ff08087207 */ /* 0x000fe20000000000 */
[----:B------:R-:W-:-:S03]  /*27f0*/  VIADD R11, R11, 0x1 ;  /* 0x000000010b0b7836 */ /* 0x000fc60000000000 */
[----:B------:R-:W1:Y:S01]  /*2800*/  LDS.128 R4, [R4+0x100] ;  /* 0x0001000004047984 */ /* 0x000e620000000c00 */
[----:B------:R-:W-:Y:S02]  /*2810*/  PRMT R0, RZ, 0x654, R0 ;  /* 0x00000654ff007816 */ /* 0x000fe40000000000 */
[C---:B------:R-:W-:Y:S01]  /*2820*/  ISETP.NE.AND P1, PT, R11.reuse, 0x2, PT ;  /* 0x000000020b00780c */ /* 0x040fe20003f25270 */
[----:B------:R-:W-:Y:S01]  /*2830*/  @!PT LDS RZ, [RZ] ;  /* 0x00000000fffff984 */ /* 0x000fe20000000800 */
[----:B------:R-:W-:Y:S01]  /*2840*/  @!PT LDS RZ, [RZ] ;  /* 0x00000000fffff984 */ /* 0x000fe20000000800 */
[----:B------:R-:W-:Y:S01]  /*2850*/  @!PT LDS RZ, [RZ] ;  /* 0x00000000fffff984 */ /* 0x000fe20000000800 */
[----:B------:R-:W-:Y:S01]  /*2860*/  @!PT LDS RZ, [RZ] ;  /* 0x00000000fffff984 */ /* 0x000fe20000000800 */
[----:B------:R2:W-:Y:S06]  /*2870*/  MEMBAR.ALL.CTA ;  /* 0x0000000000007992 */ /* 0x0005ec0000008000 */
[----:B--2---:R-:W2:Y:S01]  /*2880*/  FENCE.VIEW.ASYNC.S ;  /* 0x00000000000073c6 */ /* 0x004ea20000000000 */
[----:B------:R-:W-:Y:S01]  /*2890*/  SEL R11, R11, RZ, P1 ;  /* 0x000000ff0b0b7207 */ /* 0x000fe20000800000 */
[----:B--2---:R2:W-:Y:S01]  /*28a0*/  SYNCS.ARRIVE.TRANS64.RED.A1T0 RZ, [R0+URZ], RZ ;  /* 0x000000ff00ff79a7 */ /* 0x0045e200081004ff */
[----:B-1----:R-:W-:-:S02]  /*28b0*/  LOP3.LUT P3, RZ, R6, 0x1, RZ, 0xc0, !PT ;  /* 0x0000000106ff7812 */ /* 0x002fc4000786c0ff */
[----:B------:R-:W-:-:S04]  /*28c0*/  SEL R5, RZ, 0x1, P1 ;  /* 0x00000001ff057807 */ /* 0x000fc80000800000 */
[----:B------:R-:W-:Y:S02]  /*28d0*/  LOP3.LUT R10, R10, R5, RZ, 0x3c, !PT ;  /* 0x000000050a0a7212 */ /* 0x000fe400078e3cff */
[----:B--2---:R-:W-:-:S04]  /*28e0*/  SEL R0, RZ, 0x1, P0 ;  /* 0x00000001ff007807 */ /* 0x004fc80000000000 */
[----:B------:R-:W-:Y:S01]  /*28f0*/  LOP3.LUT R9, R9, R0, RZ, 0x3c, !PT ;  /* 0x0000000009097212 */ /* 0x000fe200078e3cff */
[----:B------:R-:W-:Y:S06]  /*2900*/  @P3 BRA `(.L_x_42) ;  /* 0xfffffffc002c3947 */ /* 0x000fec000383ffff */
[----:B------:R-:W-:Y:S01]  /*2910*/  ULEA UR5, UR6, UR37, 0x3 ;  /* 0x0000002506057291 */ /* 0x000fe2000f8e18ff */
[----:B------:R-:W-:-:S08]  /*2920*/  SHF.L.U32 R3, R12, 0x1f, RZ ;  /* 0x0000001f0c037819 */ /* 0x000fd000000006ff */
[----:B------:R-:W1:Y:S02]  /*2930*/  SYNCS.PHASECHK.TRANS64 P0, [UR5+0x80], R3 ;  /* 0x00008003ff0075a7 */ /* 0x000e640008001005 */
[----:B-1----:R-:W-:Y:S05]  /*2940*/  @P0 BRA `(.L_x_43) ;  /* 0x0000000000080947 */ /* 0x002fea0003800000 */
[----:B------:R-:W1:Y:S02]  /*2950*/  SYNCS.PHASECHK.TRANS64.TRYWAIT P0, [UR5+0x80], R3 ;  /* 0x00008003ff0075a7 */ /* 0x000e640008001105 */
[----:B-1----:R-:W-:Y:S05]  /*2960*/  @!P0 BRA `(.L_x_44) ;  /* 0x0000006800e08947 */ /* 0x002fea0003800000 */
.L_x_43:
[----:B------:R-:W-:-:S04]  /*2970*/  UIADD3 UR4, UPT, UPT, UR6, 0x1, URZ ;  /* 0x0000000106047890 */ /* 0x000fc8000fffe0ff */
[----:B------:R-:W-:-:S04]  /*2980*/  UISETP.NE.AND UP0, UPT, UR4, 0x2, UPT ;  /* 0x000000020400788c */ /* 0x000fc8000bf05270 */
[----:B------:R-:W-:Y:S02]  /*2990*/  USEL UR7, URZ, 0x1, UP0 ;  /* 0x00000001ff077887 */ /* 0x000fe40008000000 */
[----:B------:R-:W-:-:S04]  /*29a0*/  USEL UR4, UR4, URZ, UP0 ;  /* 0x000000ff04047287 */ /* 0x000fc80008000000 */
[----:B------:R-:W-:Y:S01]  /*29b0*/  ULEA UR4, UR4, UR37, 0x3 ;  /* 0x0000002504047291 */ /* 0x000fe2000f8e18ff */
[----:B-1----:R-:W-:-:S04]  /*29c0*/  LOP3.LUT R3, R12, UR7, RZ, 0x3c, !PT ;  /* 0x000000070c037c12 */ /* 0x002fc8000f8e3cff */
[----:B------:R-:W-:-:S04]  /*29d0*/  SHF.L.U32 R0, R3, 0x1f, RZ ;  /* 0x0000001f03007819 */ /* 0x000fc800000006ff */
[----:B------:R-:W1:Y:S02]  /*29e0*/  SYNCS.PHASECHK.TRANS64 P0, [UR4+0x80], R0 ;  /* 0x00008000ff0075a7 */ /* 0x000e640008001004 */
[----:B-1----:R-:W-:Y:S05]  /*29f0*/  @P0 EXIT ;  /* 0x000000000000094d */ /* 0x002fea0003800000 */
[----:B------:R-:W-:Y:S02]  /*2a00*/  SHF.L.U32 R3, R3, 0x1f, RZ ;  /* 0x0000001f03037819 */ /* 0x000fe400000006ff */
[----:B------:R-:W-:-:S07]  /*2a10*/  MOV R0, UR4 ;  /* 0x0000000400007c02 */ /* 0x000fce0008000f00 */
.L_x_45:
[----:B-1----:R1:W2:Y:S02]  /*2a20*/  SYNCS.PHASECHK.TRANS64.TRYWAIT P0, [R0+URZ+0x80], R3 ;  /* 0x00008003000075a7 */ /* 0x0022a400080011ff */
[----:B--2---:R-:W-:Y:S05]  /*2a30*/  @!P0 NANOSLEEP.SYNCS 0x989680 ;  /* 0x009896800000895d */ /* 0x004fea0003900000 */
[----:B------:R-:W2:Y:S02]  /*2a40*/  @!P0 SYNCS.PHASECHK.TRANS64 P0, [R0+URZ+0x80], R3 ;  /* 0x00008003000085a7 */ /* 0x000ea400080010ff */
[----:B--2---:R-:W-:Y:S05]  /*2a50*/  @P0 EXIT ;  /* 0x000000000000094d */ /* 0x004fea0003800000 */
[----:B------:R-:W-:Y:S05]  /*2a60*/  BRA `(.L_x_45) ;  /* 0xfffffffc00ec7947 */ /* 0x000fea000383ffff */
.L_x_38:
[----:B------:R-:W-:-:S09]  /*2a70*/  UISETP.NE.AND UP1, UPT, UR8, URZ, UPT ;  /* 0x000000ff0800728c */ /* 0x000fd2000bf25270 */
[----:B------:R-:W-:Y:S05]  /*2a80*/  BRA.U UP1, `(.L_x_46) ;  /* 0x00000011013c7547 */ /* 0x000fea000b800000 */
[----:B------:R-:W-:Y:S01]  /*2a90*/  UMOV UR4, 0x40 ;  /* 0x0000004000047882 */ /* 0x000fe20000000000 */
[----:B------:R-:W-:Y:S01]  /*2aa0*/  NOP ;  /* 0x0000000000007918 */ /* 0x000fe20000000000 */
[----:B------:R-:W-:Y:S01]  /*2ab0*/  ULEA UR4, UR37, UR4, 0x18 ;  /* 0x0000000425047291 */ /* 0x000fe2000f8ec0ff */
[----:B------:R-:W-:Y:S02]  /*2ac0*/  UMOV UR5, 0x400 ;  /* 0x0000040000057882 */ /* 0x000fe40000000000 */
[----:B------:R-:W-:-:S06]  /*2ad0*/  ULEA UR37, UR37, UR5, 0x18 ;  /* 0x0000000525257291 */ /* 0x000fcc000f8ec0ff */
[----:B------:R-:W1:Y:S02]  /*2ae0*/  LDS.U8 R0, [UR4+0x1c] ;  /* 0x00001c04ff007984 */ /* 0x000e640008000000 */
[----:B-1----:R-:W-:-:S13]  /*2af0*/  ISETP.NE.AND P0, PT, R0, RZ, PT ;  /* 0x000000ff0000720c */ /* 0x002fda0003f05270 */
[----:B------:R-:W-:Y:S05]  /*2b00*/  @P0 BRA `(.L_x_47) ;  /* 0x0000000000580947 */ /* 0x000fea0003800000 */
[----:B------:R-:W-:-:S13]  /*2b10*/  ELECT P0, URZ, PT ;  /* 0x0000000000ff782f */ /* 0x000fda0003800000 */
[----:B------:R-:W-:Y:S05]  /*2b20*/  @!P0 BRA `(.L_x_48) ;  /* 0x0000000000608947 */ /* 0x000fea0003800000 */
[----:B------:R-:W-:Y:S01]  /*2b30*/  UMOV UR5, 0x10 ;  /* 0x0000001000057882 */ /* 0x000fe20000000000 */
[----:B------:R-:W-:Y:S01]  /*2b40*/  HFMA2 R0, -RZ, RZ, 0, 5.9604644775390625e-08 ;  /* 0x00000001ff007431 */ /* 0x000fe200000001ff */
[----:B------:R-:W-:-:S03]  /*2b50*/  MOV R2, 0xffff ;  /* 0x0000ffff00027802 */ /* 0x000fc60000000f00 */
[----:B------:R-:W-:Y:S04]  /*2b60*/  DEPBAR.LE SB1, 0x36 ;  /* 0x00009d800000791a */ /* 0x000fe80000000000 */
[----:B------:R-:W1:Y:S02]  /*2b70*/  UTCATOMSWS.FIND_AND_SET.ALIGN UP0, UR5, UR5 ;  /* 0x00000005000575e3 */ /* 0x000e640008000800 */
[----:B-1----:R-:W-:Y:S01]  /*2b80*/  MOV R3, UR5 ;  /* 0x0000000500037c02 */ /* 0x002fe20008000f00 */
[----:B------:R-:W-:Y:S06]  /*2b90*/  BRA.U UP0, `(.L_x_49) ;  /* 0x0000000100187547 */ /* 0x000fec000b800000 */
.L_x_50:
[----:B------:R-:W-:Y:S05]  /*2ba0*/  NANOSLEEP 0x64 ;  /* 0x000000640000795d */ /* 0x000fea0003800000 */
[----:B------:R-:W-:-:S05]  /*2bb0*/  UMOV UR5, 0x10 ;  /* 0x0000001000057882 */ /* 0x000fca0000000000 */
[----:B------:R-:W-:Y:S04]  /*2bc0*/  DEPBAR.LE SB1, 0x36 ;  /* 0x00009d800000791a */ /* 0x000fe80000000000 */
[----:B------:R-:W1:Y:S02]  /*2bd0*/  UTCATOMSWS.FIND_AND_SET.ALIGN UP0, UR5, UR5 ;  /* 0x00000005000575e3 */ /* 0x000e640008000800 */
[----:B-1----:R-:W-:Y:S01]  /*2be0*/  MOV R3, UR5 ;  /* 0x0000000500037c02 */ /* 0x002fe20008000f00 */
[----:B------:R-:W-:Y:S05]  /*2bf0*/  BRA.U !UP0, `(.L_x_50) ;  /* 0xfffffffd08e87547 */ /* 0x000fea000b83ffff */
.L_x_49:
[-C--:B------:R-:W-:Y:S02]  /*2c00*/  SHF.L.U32 R2, R2, R3.reuse, RZ ;  /* 0x0000000302027219 */ /* 0x080fe400000006ff */
[----:B------:R-:W-:Y:S01]  /*2c10*/  SHF.L.U32 R0, R0, R3, RZ ;  /* 0x0000000300007219 */ /* 0x000fe200000006ff */
[----:B------:R-:W-:Y:S02]  /*2c20*/  IMAD.SHL.U32 R3, R3, 0x20, RZ ;  /* 0x0000002003037824 */ /* 0x000fe400078e00ff */
[----:B------:R1:W-:Y:S04]  /*2c30*/  ATOMS.OR RZ, [UR4+0x14], R2 ;  /* 0x00001402ffff798c */ /* 0x0003e8000b000004 */
[----:B------:R1:W-:Y:S04]  /*2c40*/  ATOMS.OR RZ, [UR4+0x18], R0 ;  /* 0x00001800ffff798c */ /* 0x0003e8000b000004 */
[----:B------:R1:W-:Y:S01]  /*2c50*/  STS [UR37+0x120], R3 ;  /* 0x00012003ff007988 */ /* 0x0003e20008000825 */
[----:B------:R-:W-:Y:S05]  /*2c60*/  BRA `(.L_x_48) ;  /* 0x0000000000107947 */ /* 0x000fea0003800000 */
.L_x_47:
[----:B------:R-:W-:Y:S02]  /*2c70*/  MOV R0, 0xffffffff ;  /* 0xffffffff00007802 */ /* 0x000fe40000000f00 */
[----:B------:R-:W-:-:S03]  /*2c80*/  MOV R2, 0x2cb0 ;  /* 0x00002cb000027802 */ /* 0x000fc60000000f00 */
[----:B------:R1:W-:Y:S04]  /*2c90*/  STS [UR37+0x120], R0 ;  /* 0x00012000ff007988 */ /* 0x0003e80008000825 */
[----:B-1-3-5:R-:W-:Y:S05]  /*2ca0*/  CALL.REL.NOINC `($__internal_1_$__cuda_sm10x_tcgen05_guardrail_trap_phase_invalid_during_alloc) ;  /* 0x0000007000247944 */ /* 0x02afea0003c00000 */
.L_x_48:
[----:B------:R-:W-:Y:S05]  /*2cb0*/  WARPSYNC.ALL ;  /* 0x0000000000007948 */ /* 0x000fea0003800000 */
[----:B------:R-:W2:Y:S01]  /*2cc0*/  S2UR UR5, SR_CgaCtaId ;  /* 0x00000000000579c3 */ /* 0x000ea20000008800 */
[----:B------:R-:W-:Y:S01]  /*2cd0*/  UMOV UR4, 0x400 ;  /* 0x0000040000047882 */ /* 0x000fe20000000000 */
[----:B------:R-:W-:-:S06]  /*2ce0*/  NOP ;  /* 0x0000000000007918 */ /* 0x000fcc0000000000 */
[----:B------:R-:W-:Y:S06]  /*2cf0*/  BAR.ARV 0x6, 0xa0 ;  /* 0x0182800000007b1d */ /* 0x000fec0000002000 */
[----:B------:R-:W4:Y:S01]  /*2d00*/  LDCU UR7, c[0x0][0x38c] ;  /* 0x00007180ff0777ac */ /* 0x000f220008000800 */
[----:B------:R-:W-:Y:S01]  /*2d10*/  IMAD.MOV.U32 R11, RZ, RZ, 0x1 ;  /* 0x00000001ff0b7424 */ /* 0x000fe200078e00ff */
[----:B------:R-:W-:Y:S01]  /*2d20*/  CS2R R8, SRZ ;  /* 0x0000000000087805 */ /* 0x000fe2000001ff00 */
[----:B------:R-:W-:Y:S01]  /*2d30*/  IMAD.MOV.U32 R10, RZ, RZ, RZ ;  /* 0x000000ffff0a7224 */ /* 0x000fe200078e00ff */
[----:B------:R-:W3:Y:S01]  /*2d40*/  LDCU UR6, c[0x0][0x38c] ;  /* 0x00007180ff0677ac */ /* 0x000ee20008000800 */
[----:B------:R-:W-:Y:S01]  /*2d50*/  UMOV UR15, URZ ;  /* 0x000000ff000f7c82 */ /* 0x000fe20008000000 */
[----:B------:R-:W-:Y:S01]  /*2d60*/  UMOV UR14, URZ ;  /* 0x000000ff000e7c82 */ /* 0x000fe20008000000 */
[----:B--2---:R-:W-:Y:S01]  /*2d70*/  ULEA UR5, UR5, UR4, 0x18 ;  /* 0x0000000405057291 */ /* 0x004fe2000f8ec0ff */
[----:B------:R-:W-:Y:S01]  /*2d80*/  UMOV UR32, 0x0 ;  /* 0x0000000000207882 */ /* 0x000fe20000000000 */
[----:B------:R-:W-:-:S02]  /*2d90*/  UMOV UR33, 0x44004a0 ;  /* 0x044004a000217882 */ /* 0x000fc40000000000 */
[----:B------:R-:W-:Y:S02]  /*2da0*/  UIADD3 UR9, UPT, UPT, UR5, 0x6400, URZ ;  /* 0x0000640005097890 */ /* 0x000fe4000fffe0ff */
[----:B------:R-:W-:Y:S02]  /*2db0*/  UIADD3 UR10, UPT, UPT, UR5, 0xe400, URZ ;  /* 0x0000e400050a7890 */ /* 0x000fe4000fffe0ff */
[----:B----4-:R-:W-:Y:S01]  /*2dc0*/  UIADD3 UR7, UPT, UPT, UR7, 0xff, URZ ;  /* 0x000000ff07077890 */ /* 0x010fe2000fffe0ff */
[----:B-1----:R-:W1:Y:S01]  /*2dd0*/  LDS R0, [UR5+0x120] ;  /* 0x00012005ff007984 */ /* 0x002e620008000800 */
[----:B------:R-:W-:Y:S02]  /*2de0*/  USHF.R.U32.HI UR9, URZ, 0x4, UR9 ;  /* 0x00000004ff097899 */ /* 0x000fe40008011609 */
[----:B------:R-:W-:Y:S02]  /*2df0*/  USHF.R.S32.HI UR4, URZ, 0x1f, UR7 ;  /* 0x0000001fff047899 */ /* 0x000fe40008011407 */
[----:B------:R-:W-:-:S02]  /*2e00*/  USHF.R.U32.HI UR10, URZ, 0x4, UR10 ;  /* 0x00000004ff0a7899 */ /* 0x000fc4000801160a */
[----:B------:R-:W-:Y:S02]  /*2e10*/  ULEA.HI UR4, UR4, UR7, URZ, 0x8 ;  /* 0x0000000704047291 */ /* 0x000fe4000f8f40ff */
[----:B------:R-:W-:Y:S02]  /*2e20*/  ULOP3.LUT UR9, UR9, 0x3fff, URZ, 0xc0, !UPT ;  /* 0x00003fff09097892 */ /* 0x000fe4000f8ec0ff */
[----:B------:R-:W-:Y:S02]  /*2e30*/  USHF.R.S32.HI UR4, URZ, 0x8, UR4 ;  /* 0x00000008ff047899 */ /* 0x000fe40008011404 */
[----:B------:R-:W-:Y:S02]  /*2e40*/  ULOP3.LUT UR10, UR10, 0x3fff, URZ, 0xc0, !UPT ;  /* 0x00003fff0a0a7892 */ /* 0x000fe4000f8ec0ff */
[----:B------:R-:W-:Y:S01]  /*2e50*/  UISETP.LT.AND UP0, UPT, UR4, 0x1, UPT ;  /* 0x000000010400788c */ /* 0x000fe2000bf01270 */
[----:B------:R-:W-:Y:S01]  /*2e60*/  UMOV UR30, 0x0 ;  /* 0x00000000001e7882 */ /* 0x000fe20000000000 */
[----:B------:R-:W-:-:S02]  /*2e70*/  UMOV UR31, 0x44004a0 ;  /* 0x044004a0001f7882 */ /* 0x000fc40000000000 */
[----:B------:R-:W-:Y:S01]  /*2e80*/  USEL UR8, UR4, 0x1, !UP0 ;  /* 0x0000000104087887 */ /* 0x000fe2000c000000 */
[----:B------:R-:W-:Y:S01]  /*2e90*/  UMOV UR28, 0x0 ;  /* 0x00000000001c7882 */ /* 0x000fe20000000000 */
[----:B------:R-:W-:Y:S01]  /*2ea0*/  UMOV UR29, 0x44004a0 ;  /* 0x044004a0001d7882 */ /* 0x000fe20000000000 */
[----:B------:R-:W-:Y:S01]  /*2eb0*/  UMOV UR26, 0x0 ;  /* 0x00000000001a7882 */ /* 0x000fe20000000000 */
[----:B------:R-:W-:Y:S01]  /*2ec0*/  UMOV UR27, 0x44004a0 ;  /* 0x044004a0001b7882 */ /* 0x000fe20000000000 */
[----:B------:R-:W-:Y:S01]  /*2ed0*/  UMOV UR24, 0x0 ;  /* 0x0000000000187882 */ /* 0x000fe20000000000 */
[----:B------:R-:W-:Y:S01]  /*2ee0*/  UMOV UR25, 0x44004a0 ;  /* 0x044004a000197882 */ /* 0x000fe20000000000 */
[----:B------:R-:W-:Y:S01]  /*2ef0*/  UMOV UR22, 0x0 ;  /* 0x0000000000167882 */ /* 0x000fe20000000000 */
[----:B------:R-:W-:Y:S01]  /*2f00*/  UMOV UR23, 0x44004a0 ;  /* 0x044004a000177882 */ /* 0x000fe20000000000 */
[----:B------:R-:W-:Y:S02]  /*2f10*/  ULOP3.LUT UR9, UR9, 0x10000, URZ, 0xfc, !UPT ;  /* 0x0001000009097892 */ /* 0x000fe4000f8efcff */
[----:B------:R-:W-:-:S02]  /*2f20*/  ULOP3.LUT UR10, UR10, 0x10000, URZ, 0xfc, !UPT ;  /* 0x000100000a0a7892 */ /* 0x000fc4000f8efcff */
[----:B------:R-:W-:Y:S02]  /*2f30*/  UIADD3 UR8, UPT, UPT, -UR8, URZ, URZ ;  /* 0x000000ff08087290 */ /* 0x000fe4000fffe1ff */
[----:B---3--:R-:W-:Y:S01]  /*2f40*/  UISETP.GE.AND UP3, UPT, UR6, 0x1, UPT ;  /* 0x000000010600788c */ /* 0x008fe2000bf66270 */
[----:B------:R-:W-:Y:S01]  /*2f50*/  UMOV UR20, 0x0 ;  /* 0x0000000000147882 */ /* 0x000fe20000000000 */
[----:B------:R-:W-:Y:S01]  /*2f60*/  UMOV UR21, 0x44004a0 ;  /* 0x044004a000157882 */ /* 0x000fe20000000000 */
[----:B------:R-:W-:Y:S01]  /*2f70*/  UMOV UR18, 0x0 ;  /* 0x0000000000127882 */ /* 0x000fe20000000000 */
[----:B-1----:R-:W-:Y:S01]  /*2f80*/  R2UR UR16, R0 ;  /* 0x00000000001072ca */ /* 0x002fe200000e0000 */
[----:B------:R-:W-:-:S14]  /*2f90*/  UMOV UR19, 0x44004a0 ;  /* 0x044004a000137882 */ /* 0x000fdc0000000000 */
.L_x_57:
[----:B------:R-:W-:Y:S02]  /*2fa0*/  LEA R0, R10, UR5, 0x3 ;  /* 0x000000050a007c11 */ /* 0x000fe4000f8e18ff */
[----:B------:R-:W-:Y:S02]  /*2fb0*/  SHF.L.U32 R5, R9, 0x1f, RZ ;  /* 0x0000001f09057819 */ /* 0x000fe400000006ff */
[----:B------:R-:W-:Y:S01]  /*2fc0*/  PLOP3.LUT P0, PT, PT, PT, UP3, 0x80, 0x8 ;  /* 0x000000000008781c */ /* 0x000fe20003f0f038 */
[----:B------:R-:W-:Y:S01]  /*2fd0*/  VIADD R3, R0, 0x80 ;  /* 0x0000008000037836 */ /* 0x000fe20000000000 */
[----:B-1----:R-:W1:Y:S02]  /*2fe0*/  SYNCS.PHASECHK.TRANS64.TRYWAIT P1, [R0+URZ+0x70], R5 ;  /* 0x00007005000075a7 */ /* 0x002e6400080211ff */
[----:B-1-3--:R-:W-:Y:S09]  /*2ff0*/  @!P1 BRA `(.L_x_51) ;  /* 0x0000006400549947 */ /* 0x00aff20003800000 */
.L_x_134:
[----:B------:R-:W-:Y:S01]  /*3000*/  LEA R4, R10, UR5, 0x4 ;  /* 0x000000050a047c11 */ /* 0x000fe2000f8e20ff */
[----:B------:R-:W-:Y:S01]  /*3010*/  @UP3 ULEA UR7, UR14, UR5, 0x3 ;  /* 0x000000050e073291 */ /* 0x000fe2000f8e18ff */
[----:B------:R-:W-:Y:S01]  /*3020*/  PLOP3.LUT P2, PT, PT, PT, PT, 0x80, 0x8 ;  /* 0x000000000008781c */ /* 0x000fe20003f4f070 */
[----:B------:R-:W-:Y:S01]  /*3030*/  ULEA UR6, UR15, UR5, 0x3 ;  /* 0x000000050f067291 */ /* 0x000fe2000f8e18ff */
[----:B------:R-:W-:Y:S01]  /*3040*/  PRMT R3, RZ, 0x654, R3 ;  /* 0x00000654ff037816 */ /* 0x000fe20000000003 */
[----:B------:R-:W-:Y:S01]  /*3050*/  ULEA.HI UR11, UR15, UR15, URZ, 0x1 ;  /* 0x0000000f0f0b7291 */ /* 0x000fe2000f8f08ff */
[----:B-1----:R-:W1:Y:S01]  /*3060*/  LDS.128 R4, [R4+0x100] ;  /* 0x0001000004047984 */ /* 0x002e620000000c00 */
[----:B------:R-:W-:Y:S02]  /*3070*/  @P0 SHF.L.U32 R2, R8, 0x1f, RZ ;  /* 0x0000001f08020819 */ /* 0x000fe400000006ff */
[----:B------:R-:W-:Y:S01]  /*3080*/  SHF.L.U32 R0, R11, 0x1f, RZ ;  /* 0x0000001f0b007819 */ /* 0x000fe200000006ff */
[----:B------:R-:W-:Y:S01]  /*3090*/  @!PT LDS RZ, [RZ] ;  /* 0x00000000fffff984 */ /* 0x000fe20000000800 */
[----:B------:R-:W-:Y:S01]  /*30a0*/  @!PT LDS RZ, [RZ] ;  /* 0x00000000fffff984 */ /* 0x000fe20000000800 */
[----:B------:R-:W-:Y:S01]  /*30b0*/  @!PT LDS RZ, [RZ] ;  /* 0x00000000fffff984 */ /* 0x000fe20000000800 */
[----:B------:R-:W-:Y:S01]  /*30c0*/  @!PT LDS RZ, [RZ] ;  /* 0x00000000fffff984 */ /* 0x000fe20000000800 */
[----:B------:R2:W-:Y:S06]  /*30d0*/  MEMBAR.ALL.CTA ;  /* 0x0000000000007992 */ /* 0x0005ec0000008000 */
[----:B--2---:R-:W2:Y:S02]  /*30e0*/  FENCE.VIEW.ASYNC.S ;  /* 0x00000000000073c6 */ /* 0x004ea40000000000 */
[----:B--2---:R2:W-:Y:S01]  /*30f0*/  SYNCS.ARRIVE.TRANS64.RED.A1T0 RZ, [R3+URZ], RZ ;  /* 0x000000ff03ff79a7 */ /* 0x0045e200081004ff */
[----:B------:R2:W3:Y:S01]  /*3100*/  @P0 SYNCS.PHASECHK.TRANS64.TRYWAIT P2, [UR7], R2 ;  /* 0x00000002ff0005a7 */ /* 0x0004e20008041107 */
[----:B------:R-:W-:-:S02]  /*3110*/  USHF.L.U32 UR7, UR11, 0x7, URZ ;  /* 0x000000070b077899 */ /* 0x000fc400080006ff */
[----:B------:R-:W-:Y:S01]  /*3120*/  ULOP3.LUT UR11, UR11, 0xffe, URZ, 0xc0, !UPT ;  /* 0x00000ffe0b0b7892 */ /* 0x000fe2000f8ec0ff */
[----:B-1----:R-:W-:Y:S01]  /*3130*/  LOP3.LUT P1, RZ, R6, 0x1, RZ, 0xc0, !PT ;  /* 0x0000000106ff7812 */ /* 0x002fe2000782c0ff */
[----:B------:R-:W-:Y:S02]  /*3140*/  ULOP3.LUT UR7, UR7, 0xffffff00, URZ, 0xc0, !UPT ;  /* 0xffffff0007077892 */ /* 0x000fe4000f8ec0ff */
[----:B------:R-:W-:Y:S02]  /*3150*/  UIADD3 UR11, UPT, UPT, -UR11, UR15, URZ ;  /* 0x0000000f0b0b7290 */ /* 0x000fe4000fffe1ff */
[----:B------:R-:W-:-:S04]  /*3160*/  UIADD3 UR7, UPT, UPT, UR16, UR7, URZ ;  /* 0x0000000710077290 */ /* 0x000fc8000fffe0ff */
[----:B------:R-:W-:Y:S01]  /*3170*/  ULEA UR7, UR11, UR7, 0x14 ;  /* 0x000000070b077291 */ /* 0x000fe2000f8ea0ff */
[----:B------:R-:W1:Y:S02]  /*3180*/  SYNCS.PHASECHK.TRANS64.TRYWAIT P0, [UR6+0xb0], R0 ;  /* 0x0000b000ff0075a7 */ /* 0x000e640008001106 */
[----:B-123--:R-:W-:Y:S09]  /*3190*/  @!P0 BRA `(.L_x_52) ;  /* 0x0000006400008947 */ /* 0x00eff20003800000 */
.L_x_136:
[----:B------:R-:W-:Y:S01]  /*31a0*/  IADD3 R10, PT, PT, R10, 0x1, RZ ;  /* 0x000000010a0a7810 */ /* 0x000fe20007ffe0ff */
[----:B------:R-:W-:Y:S06]  /*31b0*/  BRA.U !UP3, `(.L_x_53) ;  /* 0x000000050b107547 */ /* 0x000fec000b800000 */
[----:B------:R-:W-:Y:S01]  /*31c0*/  UPLOP3.LUT UP4, UPT, UPT, UPT, UPT, 0x40, 0x4 ;  /* 0x000000000004789c */ /* 0x000fe20003f8e870 */
[----:B------:R-:W-:Y:S01]  /*31d0*/  UMOV UR13, UR8 ;  /* 0x00000008000d7c82 */ /* 0x000fe20008000000 */
[----:B------:R-:W-:Y:S01]  /*31e0*/  UMOV UR12, UR4 ;  /* 0x00000004000c7c82 */ /* 0x000fe20008000000 */
[----:B------:R-:W-:-:S08]  /*31f0*/  UMOV UR17, UR14 ;  /* 0x0000000e00117c82 */ /* 0x000fd00008000000 */
.L_x_56:
[----:B------:R-:W-:Y:S02]  /*3200*/  UIADD3 UR13, UPT, UPT, UR13, 0x1, URZ ;  /* 0x000000010d0d7890 */ /* 0x000fe4000fffe0ff */
[----:B--2---:R-:W-:Y:S02]  /*3210*/  ULEA UR11, UR17, UR5, 0x3 ;  /* 0x00000005110b7291 */ /* 0x004fe4000f8e18ff */
[----:B------:R-:W-:Y:S01]  /*3220*/  UISETP.NE.AND UP0, UPT, UR13, URZ, UPT ;  /* 0x000000ff0d00728c */ /* 0x000fe2000bf05270 */
[----:B---3--:R-:W-:Y:S10]  /*3230*/  @P2 BRA `(.L_x_54) ;  /* 0x00000000000c2947 */ /* 0x008ff40003800000 */
[----:B-1----:R-:W-:Y:S04]  /*3240*/  SHF.L.U32 R3, R8, 0x1f, RZ ;  /* 0x0000001f08037819 */ /* 0x002fe800000006ff */
[----:B------:R-:W1:Y:S02]  /*3250*/  SYNCS.PHASECHK.TRANS64.TRYWAIT P0, [UR11], R3 ;  /* 0x00000003ff0075a7 */ /* 0x000e64000800110b */
[----:B-1----:R-:W-:Y:S05]  /*3260*/  @!P0 BRA `(.L_x_55) ;  /* 0x0000006000e48947 */ /* 0x002fea0003800000 */
.L_x_54:
[----:B------:R-:W-:Y:S01]  /*3270*/  UISETP.NE.AND UP1, UPT, UR12, 0x1, UPT ;  /* 0x000000010c00788c */ /* 0x000fe2000bf25270 */
[----:B------:R-:W-:Y:S01]  /*3280*/  PLOP3.LUT P2, PT, PT, PT, PT, 0x80, 0x8 ;  /* 0x000000000008781c */ /* 0x000fe20003f4f070 */
[----:B------:R-:W-:Y:S02]  /*3290*/  UIADD3 UR14, UPT, UPT, UR17, 0x1, URZ ;  /* 0x00000001110e7890 */ /* 0x000fe4000fffe0ff */
[----:B------:R-:W-:Y:S02]  /*32a0*/  ULEA UR64, UR17, UR10, 0xc ;  /* 0x0000000a11407291 */ /* 0x000fe4000f8e60ff */
[----:B------:R-:W-:Y:S01]  /*32b0*/  UISETP.NE.AND UP2, UPT, UR14, 0x2, UPT ;  /* 0x000000020e00788c */ /* 0x000fe2000bf45270 */
[----:B------:R-:W-:Y:S01]  /*32c0*/  PLOP3.LUT P0, PT, PT, PT, UP1, 0x80, 0x8 ;  /* 0x000000000008781c */ /* 0x000fe20003f0f018 */
[----:B------:R-:W-:Y:S02]  /*32d0*/  ULEA UR62, UR17, UR9, 0xa ;  /* 0x00000009113e7291 */ /* 0x000fe4000f8e50ff */
[----:B------:R-:W-:Y:S02]  /*32e0*/  USEL UR35, URZ, 0x1, UP2 ;  /* 0x00000001ff237887 */ /* 0x000fe40009000000 */
[----:B------:R-:W-:Y:S02]  /*32f0*/  USEL UR14, UR14, URZ, UP2 ;  /* 0x000000ff0e0e7287 */ /* 0x000fe40009000000 */
[----:B------:R-:W-:Y:S02]  /*3300*/  UIADD3 UR60, UPT, UPT, UR64, 0x2, URZ ;  /* 0x00000002403c7890 */ /* 0x000fe4000fffe0ff */
[----:B------:R-:W-:Y:S01]  /*3310*/  @UP1 ULEA UR34, UR14, UR5, 0x3 ;  /* 0x000000050e221291 */ /* 0x000fe2000f8e18ff */
[----:B------:R-:W-:Y:S01]  /*3320*/  LOP3.LUT R8, R8, UR35, RZ, 0x3c, !PT ;  /* 0x0000002308087c12 */ /* 0x000fe2000f8e3cff */
[----:B------:R-:W-:Y:S02]  /*3330*/  UIADD3 UR58, UPT, UPT, UR62, 0x2, URZ ;  /* 0x000000023e3a7890 */ /* 0x000fe4000fffe0ff */
[----:B------:R-:W-:Y:S01]  /*3340*/  UIADD3 UR56, UPT, UPT, UR64, 0x4, URZ ;  /* 0x0000000440387890 */ /* 0x000fe2000fffe0ff */
[----:B-1----:R-:W-:Y:S01]  /*3350*/  @P0 SHF.L.U32 R0, R8, 0x1f, RZ ;  /* 0x0000001f08000819 */ /* 0x002fe200000006ff */
[----:B------:R-:W-:Y:S02]  /*3360*/  UIADD3 UR54, UPT, UPT, UR62, 0x4, URZ ;  /* 0x000000043e367890 */ /* 0x000fe4000fffe0ff */
[----:B------:R-:W-:Y:S01]  /*3370*/  UIADD3 UR52, UPT, UPT, UR64, 0x6, URZ ;  /* 0x0000000640347890 */ /* 0x000fe2000fffe0ff */
[----:B------:R2:W3:Y:S01]  /*3380*/  @P0 SYNCS.PHASECHK.TRANS64.TRYWAIT P2, [UR34], R0 ;  /* 0x00000000ff0005a7 */ /* 0x0004e20008041122 */
[----:B------:R-:W-:Y:S02]  /*3390*/  UIADD3 UR50, UPT, UPT, UR62, 0x6, URZ ;  /* 0x000000063e327890 */ /* 0x000fe4000fffe0ff */
        /* <DEDUP_REMOVED lines=9> */
[----:B------:R-:W-:Y:S01]  /*3430*/  UIADD3 UR12, UPT, UPT, UR12, -0x1, URZ ;  /* 0xffffffff0c0c7890 */ /* 0x000fe2000fffe0ff */
[----:B------:R-:W-:Y:S01]  /*3440*/  UMOV UR65, 0x40004040 ;  /* 0x4000404000417882 */ /* 0x000fe20000000000 */
[----:B------:R-:W-:Y:S01]  /*3450*/  UMOV UR63, 0x40004040 ;  /* 0x40004040003f7882 */ /* 0x000fe20000000000 */
[----:B------:R-:W-:Y:S01]  /*3460*/  UMOV UR61, 0x40004040 ;  /* 0x40004040003d7882 */ /* 0x000fe20000000000 */
[----:B------:R2:W-:Y:S01]  /*3470*/  UTCIMMA gdesc[UR62], gdesc[UR64], tmem[UR7], tmem[UR32], idesc[UR33], UP4 ;  /* 0x00ff20403e0075ea */ /* 0x0005e2000a000107 */
[----:B------:R-:W-:Y:S01]  /*3480*/  UPLOP3.LUT UP4, UPT, UPT, UPT, UPT, 0x80, 0x8 ;  /* 0x000000000008789c */ /* 0x000fe20003f8f070 */
[----:B------:R-:W-:Y:S01]  /*3490*/  UMOV UR59, 0x40004040 ;  /* 0x40004040003b7882 */ /* 0x000fe20000000000 */
[----:B------:R-:W-:Y:S01]  /*34a0*/  UMOV UR57, 0x40004040 ;  /* 0x4000404000397882 */ /* 0x000fe20000000000 */
[----:B------:R2:W-:Y:S01]  /*34b0*/  UTCIMMA gdesc[UR58], gdesc[UR60], tmem[UR7], tmem[UR30], idesc[UR31], UPT ;  /* 0x00ff1e3c3a0075ea */ /* 0x0005e2000b800107 */
        /* <DEDUP_REMOVED lines=14> */
[----:B------:R-:W-:Y:S01]  /*35a0*/  UMOV UR35, 0x40004040 ;  /* 0x4000404000237882 */ /* 0x000fe20000000000 */
[----:B------:R2:W-:Y:S01]  /*35b0*/  UTCIMMA gdesc[UR38], gdesc[UR40], tmem[UR7], tmem[UR20], idesc[UR21], UPT ;  /* 0x00ff1428260075ea */ /* 0x0005e2000b800107 */
[----:B------:R2:W-:Y:S01]  /*35c0*/  UTCIMMA gdesc[UR34], gdesc[UR36], tmem[UR7], tmem[UR18], idesc[UR19], UPT ;  /* 0x00ff1224220075ea */ /* 0x0005e2000b800107 */
[----:B------:R2:W-:Y:S01]  /*35d0*/  UTCBAR [UR11], URZ ;  /* 0x000000ff0b0073e9 */ /* 0x0005e200080000ff */
[----:B------:R-:W-:Y:S01]  /*35e0*/  UMOV UR17, UR14 ;  /* 0x0000000e00117c82 */ /* 0x000fe20008000000 */
[----:B------:R-:W-:Y:S05]  /*35f0*/  BRA.U UP0, `(.L_x_56) ;  /* 0xfffffffd00007547 */ /* 0x000fea000b83ffff */
.L_x_53:
[----:B------:R-:W-:Y:S01]  /*3600*/  UIADD3 UR15, UPT, UPT, UR15, 0x1, URZ ;  /* 0x000000010f0f7890 */ /* 0x000fe2000fffe0ff */
[C---:B------:R-:W-:Y:S01]  /*3610*/  ISETP.NE.AND P0, PT, R10.reuse, 0x2, PT ;  /* 0x000000020a00780c */ /* 0x040fe20003f05270 */
[----:B--2---:R-:W-:Y:S02]  /*3620*/  UIADD3 UR7, UPT, UPT, UR6, 0x90, URZ ;  /* 0x0000009006077890 */ /* 0x004fe4000fffe0ff */
[----:B------:R-:W-:Y:S01]  /*3630*/  UISETP.NE.AND UP0, UPT, UR15, 0x4, UPT ;  /* 0x000000040f00788c */ /* 0x000fe2000bf05270 */
[----:B-1----:R-:W-:Y:S02]  /*3640*/  SEL R0, RZ, 0x1, P0 ;  /* 0x00000001ff007807 */ /* 0x002fe40000000000 */
[----:B------:R-:W-:Y:S01]  /*3650*/  SEL R10, R10, RZ, P0 ;  /* 0x000000ff0a0a7207 */ /* 0x000fe20000000000 */
[----:B------:R-:W-:Y:S01]  /*3660*/  USEL UR6, URZ, 0x1, UP0 ;  /* 0x00000001ff067887 */ /* 0x000fe20008000000 */
[----:B------:R-:W-:Y:S01]  /*3670*/  LOP3.LUT R9, R9, R0, RZ, 0x3c, !PT ;  /* 0x0000000009097212 */ /* 0x000fe200078e3cff */
[----:B------:R-:W-:Y:S01]  /*3680*/  USEL UR15, UR15, URZ, UP0 ;  /* 0x000000ff0f0f7287 */ /* 0x000fe20008000000 */
[----:B------:R1:W-:Y:S03]  /*3690*/  UTCBAR [UR7], URZ ;  /* 0x000000ff070073e9 */ /* 0x0003e600080000ff */
[----:B------:R-:W-:Y:S01]  /*36a0*/  LOP3.LUT R11, R11, UR6, RZ, 0x3c, !PT ;  /* 0x000000060b0b7c12 */ /* 0x000fe2000f8e3cff */
[----:B------:R-:W-:Y:S07]  /*36b0*/  @P1 BRA `(.L_x_57) ;  /* 0xfffffff800381947 */ /* 0x000fee000383ffff */
[----:B------:R-:W2:Y:S01]  /*36c0*/  S2UR UR4, SR_CgaCtaId ;  /* 0x00000000000479c3 */ /* 0x000ea20000008800 */
[----:B------:R-:W-:Y:S01]  /*36d0*/  ELECT P0, URZ, PT ;  /* 0x0000000000ff782f */ /* 0x000fe20003800000 */
[----:B------:R-:W-:Y:S01]  /*36e0*/  IMAD.MOV.U32 R0, RZ, RZ, 0x1 ;  /* 0x00000001ff007424 */ /* 0x000fe200078e00ff */
[----:B------:R-:W-:Y:S01]  /*36f0*/  UIADD3 UR5, UPT, UPT, UR5, 0xb0, URZ ;  /* 0x000000b005057890 */ /* 0x000fe2000fffe0ff */
[----:B------:R-:W-:Y:S01]  /*3700*/  SHF.L.U32 R3, R11, 0x1f, RZ ;  /* 0x0000001f0b037819 */ /* 0x000fe200000006ff */
[----:B------:R-:W-:-:S03]  /*3710*/  UMOV UR6, 0x40 ;  /* 0x0000004000067882 */ /* 0x000fc60000000000 */
[----:B------:R-:W-:Y:S01]  /*3720*/  UVIRTCOUNT.DEALLOC.SMPOOL 0x80 ;  /* 0x000000800000784c */ /* 0x000fe20000000000 */
[----:B--2---:R-:W-:Y:S02]  /*3730*/  ULEA UR4, UR4, UR6, 0x18 ;  /* 0x0000000604047291 */ /* 0x004fe4000f8ec0ff */
[----:B------:R-:W-:-:S07]  /*3740*/  ULEA UR6, UR15, UR5, 0x3 ;  /* 0x000000050f067291 */ /* 0x000fce000f8e18ff */
[----:B------:R2:W-:Y:S02]  /*3750*/  @P0 STS.U8 [UR4+0x1c], R0 ;  /* 0x00001c00ff000988 */ /* 0x0005e40008000004 */
[----:B------:R-:W4:Y:S02]  /*3760*/  SYNCS.PHASECHK.TRANS64.TRYWAIT P0, [UR6], R3 ;  /* 0x00000003ff0075a7 */ /* 0x000f240008001106 */
[----:B--2-4-:R-:W-:Y:S05]  /*3770*/  @!P0 BRA `(.L_x_58) ;  /* 0x0000005c00b88947 */ /* 0x014fea0003800000 */
.L_x_139:
[----:B-1----:R-:W-:-:S04]  /*3780*/  UIADD3 UR7, UPT, UPT, UR15, 0x1, URZ ;  /* 0x000000010f077890 */ /* 0x002fc8000fffe0ff */
[----:B------:R-:W-:-:S04]  /*3790*/  UISETP.NE.AND UP0, UPT, UR7, 0x4, UPT ;  /* 0x000000040700788c */ /* 0x000fc8000bf05270 */
[----:B------:R-:W-:Y:S02]  /*37a0*/  USEL UR8, URZ, 0x1, UP0 ;  /* 0x00000001ff087887 */ /* 0x000fe40008000000 */
[----:B------:R-:W-:-:S04]  /*37b0*/  USEL UR7, UR7, URZ, UP0 ;  /* 0x000000ff07077287 */ /* 0x000fc80008000000 */
[----:B------:R-:W-:Y:S01]  /*37c0*/  ULEA UR6, UR7, UR5, 0x3 ;  /* 0x0000000507067291 */ /* 0x000fe2000f8e18ff */
[----:B------:R-:W-:-:S04]  /*37d0*/  LOP3.LUT R2, R11, UR8, RZ, 0x3c, !PT ;  /* 0x000000080b027c12 */ /* 0x000fc8000f8e3cff */
[----:B--2---:R-:W-:-:S04]  /*37e0*/  SHF.L.U32 R3, R2, 0x1f, RZ ;  /* 0x0000001f02037819 */ /* 0x004fc800000006ff */
[----:B------:R-:W1:Y:S02]  /*37f0*/  SYNCS.PHASECHK.TRANS64.TRYWAIT P0, [UR6], R3 ;  /* 0x00000003ff0075a7 */ /* 0x000e640008001106 */
[----:B-1----:R-:W-:Y:S05]  /*3800*/  @!P0 BRA `(.L_x_59) ;  /* 0x0000005c00ac8947 */ /* 0x002fea0003800000 */
.L_x_141:
[----:B------:R-:W-:-:S04]  /*3810*/  UIADD3 UR7, UPT, UPT, UR7, 0x1, URZ ;  /* 0x0000000107077890 */ /* 0x000fc8000fffe0ff */
[----:B------:R-:W-:-:S04]  /*3820*/  UISETP.NE.AND UP0, UPT, UR7, 0x4, UPT ;  /* 0x000000040700788c */ /* 0x000fc8000bf05270 */
[----:B------:R-:W-:Y:S02]  /*3830*/  USEL UR8, URZ, 0x1, UP0 ;  /* 0x00000001ff087887 */ /* 0x000fe40008000000 */
[----:B------:R-:W-:-:S04]  /*3840*/  USEL UR7, UR7, URZ, UP0 ;  /* 0x000000ff07077287 */ /* 0x000fc80008000000 */
[----:B------:R-:W-:Y:S01]  /*3850*/  ULEA UR6, UR7, UR5, 0x3 ;  /* 0x0000000507067291 */ /* 0x000fe2000f8e18ff */
[----:B------:R-:W-:-:S04]  /*3860*/  LOP3.LUT R2, R2, UR8, RZ, 0x3c, !PT ;  /* 0x0000000802027c12 */ /* 0x000fc8000f8e3cff */
[----:B-1----:R-:W-:-:S04]  /*3870*/  SHF.L.U32 R3, R2, 0x1f, RZ ;  /* 0x0000001f02037819 */ /* 0x002fc800000006ff */
[----:B------:R-:W1:Y:S02]  /*3880*/  SYNCS.PHASECHK.TRANS64.TRYWAIT P0, [UR6], R3 ;  /* 0x00000003ff0075a7 */ /* 0x000e640008001106 */
[----:B-1----:R-:W-:Y:S05]  /*3890*/  @!P0 BRA `(.L_x_60) ;  /* 0x0000005c00a08947 */ /* 0x002fea0003800000 */
.L_x_143:
[----:B------:R-:W-:-:S04]  /*38a0*/  UIADD3 UR7, UPT, UPT, UR7, 0x1, URZ ;  /* 0x0000000107077890 */ /* 0x000fc8000fffe0ff */
[----:B------:R-:W-:-:S04]  /*38b0*/  UISETP.NE.AND UP0, UPT, UR7, 0x4, UPT ;  /* 0x000000040700788c */ /* 0x000fc8000bf05270 */
[----:B------:R-:W-:Y:S02]  /*38c0*/  USEL UR6, URZ, 0x1, UP0 ;  /* 0x00000001ff067887 */ /* 0x000fe40008000000 */
[----:B------:R-:W-:-:S04]  /*38d0*/  USEL UR7, UR7, URZ, UP0 ;  /* 0x000000ff07077287 */ /* 0x000fc80008000000 */
[----:B------:R-:W-:Y:S01]  /*38e0*/  ULEA UR7, UR7, UR5, 0x3 ;  /* 0x0000000507077291 */ /* 0x000fe2000f8e18ff */
[----:B-1----:R-:W-:-:S04]  /*38f0*/  LOP3.LUT R3, R2, UR6, RZ, 0x3c, !PT ;  /* 0x0000000602037c12 */ /* 0x002fc8000f8e3cff */
[----:B------:R-:W-:-:S04]  /*3900*/  SHF.L.U32 R3, R3, 0x1f, RZ ;  /* 0x0000001f03037819 */ /* 0x000fc800000006ff */
[----:B------:R-:W1:Y:S02]  /*3910*/  SYNCS.PHASECHK.TRANS64.TRYWAIT P0, [UR7], R3 ;  /* 0x00000003ff0075a7 */ /* 0x000e640008001107 */
[----:B-1----:R-:W-:Y:S05]  /*3920*/  @!P0 BRA `(.L_x_61) ;  /* 0x0000005c00948947 */ /* 0x002fea0003800000 */
.L_x_145:
[----:B------:R-:W-:Y:S01]  /*3930*/  NOP ;  /* 0x0000000000007918 */ /* 0x000fe20000000000 */
[----:B-1----:R-:W1:Y:S01]  /*3940*/  LDS R0, [UR4+0x14] ;  /* 0x00001404ff007984 */ /* 0x002e620008000800 */
[----:B------:R-:W-:Y:S01]  /*3950*/  ULOP3.LUT UR6, UR16, 0xffff, URZ, 0xc0, !UPT ;  /* 0x0000ffff10067892 */ /* 0x000fe2000f8ec0ff */
[----:B------:R-:W-:Y:S01]  /*3960*/  UMOV UR8, 0xffff ;  /* 0x0000ffff00087882 */ /* 0x000fe20000000000 */
[----:B------:R-:W-:Y:S02]  /*3970*/  UMOV UR5, 0x1 ;  /* 0x0000000100057882 */ /* 0x000fe40000000000 */
[----:B------:R-:W-:-:S04]  /*3980*/  USHF.R.U32.HI UR6, URZ, 0x5, UR6 ;  /* 0x00000005ff067899 */ /* 0x000fc80008011606 */
[----:B------:R-:W-:Y:S02]  /*3990*/  USHF.L.U32 UR8, UR8, UR6, URZ ;  /* 0x0000000608087299 */ /* 0x000fe400080006ff */
[----:B------:R-:W-:-:S04]  /*39a0*/  USHF.L.U32 UR5, UR5, UR6, URZ ;  /* 0x0000000605057299 */ /* 0x000fc800080006ff */
[----:B-1----:R-:W-:-:S04]  /*39b0*/  LOP3.LUT R0, R0, UR8, RZ, 0xc0, !PT ;  /* 0x0000000800007c12 */ /* 0x002fc8000f8ec0ff */
[----:B------:R-:W-:-:S13]  /*39c0*/  ISETP.NE.AND P0, PT, R0, UR8, PT ;  /* 0x0000000800007c0c */ /* 0x000fda000bf05270 */
[----:B------:R-:W-:Y:S05]  /*39d0*/  @P0 BRA `(.L_x_62) ;  /* 0x0000000000580947 */ /* 0x000fea0003800000 */
[----:B------:R-:W1:Y:S02]  /*39e0*/  LDS R0, [UR4+0x18] ;  /* 0x00001804ff007984 */ /* 0x000e640008000800 */
[----:B-1----:R-:W-:-:S04]  /*39f0*/  LOP3.LUT R0, R0, UR5, RZ, 0xc0, !PT ;  /* 0x0000000500007c12 */ /* 0x002fc8000f8ec0ff */
[----:B------:R-:W-:-:S13]  /*3a00*/  ISETP.NE.AND P0, PT, R0, UR5, PT ;  /* 0x0000000500007c0c */ /* 0x000fda000bf05270 */
[----:B------:R-:W-:Y:S05]  /*3a10*/  @P0 BRA `(.L_x_63) ;  /* 0x00000000003c0947 */ /* 0x000fea0003800000 */
[----:B------:R-:W1:Y:S01]  /*3a20*/  S2R R2, SR_LANEID ;  /* 0x0000000000027919 */ /* 0x000e620000000000 */
[----:B------:R-:W-:Y:S01]  /*3a30*/  ULOP3.LUT UR8, URZ, UR8, URZ, 0x33, !UPT ;  /* 0x00000008ff087292 */ /* 0x000fe2000f8e33ff */
[----:B------:R-:W-:Y:S01]  /*3a40*/  LOP3.LUT R4, RZ, UR5, RZ, 0x33, !PT ;  /* 0x00000005ff047c12 */ /* 0x000fe2000f8e33ff */
[----:B------:R-:W-:Y:S02]  /*3a50*/  VOTEU.ANY UR7, UPT, PT ;  /* 0x0000000000077886 */ /* 0x000fe400038e0100 */
[----:B------:R-:W-:Y:S01]  /*3a60*/  UFLO.U32 UR7, UR7 ;  /* 0x00000007000772bd */ /* 0x000fe200080e0000 */
[----:B------:R-:W2:Y:S01]  /*3a70*/  REDUX UR5, R4 ;  /* 0x00000000040573c4 */ /* 0x000ea20000000000 */
[----:B------:R-:W-:-:S06]  /*3a80*/  IMAD.U32 R0, RZ, RZ, UR8 ;  /* 0x00000008ff007e24 */ /* 0x000fcc000f8e00ff */
[----:B------:R4:W-:Y:S01]  /*3a90*/  UTCATOMSWS.AND URZ, UR8 ;  /* 0x0000000800ff79e3 */ /* 0x0009e20008000000 */
[----:B------:R-:W3:Y:S01]  /*3aa0*/  REDUX UR6, R0 ;  /* 0x00000000000673c4 */ /* 0x000ee20000000000 */
[----:B-1----:R-:W-:Y:S01]  /*3ab0*/  ISETP.EQ.U32.AND P0, PT, R2, UR7, PT ;  /* 0x0000000702007c0c */ /* 0x002fe2000bf02070 */
[----:B--2---:R-:W-:Y:S01]  /*3ac0*/  IMAD.U32 R2, RZ, RZ, UR5 ;  /* 0x00000005ff027e24 */ /* 0x004fe2000f8e00ff */
[----:B---3--:R-:W-:-:S11]  /*3ad0*/  MOV R3, UR6 ;  /* 0x0000000600037c02 */ /* 0x008fd60008000f00 */
[----:B------:R4:W-:Y:S04]  /*3ae0*/  @P0 ATOMS.AND RZ, [UR4+0x14], R3 ;  /* 0x00001403ffff098c */ /* 0x0009e8000a800004 */
[----:B------:R4:W-:Y:S01]  /*3af0*/  @P0 ATOMS.AND RZ, [UR4+0x18], R2 ;  /* 0x00001802ffff098c */ /* 0x0009e2000a800004 */
[----:B------:R-:W-:Y:S05]  /*3b00*/  BRA `(.L_x_64) ;  /* 0x0000000000147947 */ /* 0x000fea0003800000 */
.L_x_63:
[----:B------:R-:W-:Y:S02]  /*3b10*/  MOV R2, 0x3b30 ;  /* 0x00003b3000027802 */ /* 0x000fe40000000f00 */
[----:B---3-5:R-:W-:Y:S05]  /*3b20*/  CALL.REL.NOINC `($__internal_0_$__cuda_sm10x_tcgen05_guardrail_trap_col_being_dealloced_not_returned_by_alloc) ;  /* 0x0000006000787944 */ /* 0x028fea0003c00000 */
[----:B------:R-:W-:Y:S05]  /*3b30*/  BRA `(.L_x_64) ;  /* 0x0000000000087947 */ /* 0x000fea0003800000 */
.L_x_62:
[----:B------:R-:W-:Y:S02]  /*3b40*/  MOV R2, 0x3b60 ;  /* 0x00003b6000027802 */ /* 0x000fe40000000f00 */
[----:B---3-5:R-:W-:Y:S05]  /*3b50*/  CALL.REL.NOINC `($__internal_2_$__cuda_sm10x_tcgen05_guardrail_trap_unallocated_columns_being_dealloced) ;  /* 0x0000006000847944 */ /* 0x028fea0003c00000 */
.L_x_64:
[----:B------:R-:W-:Y:S01]  /*3b60*/  NOP ;  /* 0x0000000000007918 */ /* 0x000fe20000000000 */
[----:B----4-:R-:W-:Y:S05]  /*3b70*/  EXIT ;  /* 0x000000000000794d */ /* 0x010fea0003800000 */
.L_x_46:
[----:B------:R-:W-:-:S09]  /*3b80*/  UISETP.NE.OR UP2, UPT, UR8, 0x3, !UP2 ;  /* 0x000000030800788c */ /* 0x000fd2000d745670 */
[----:B------:R-:W-:Y:S05]  /*3b90*/  BRA.U UP2, `(.L_x_65) ;  /* 0x0000001102147547 */ /* 0x000fea000b800000 */
[----:B------:R-:W1:Y:S01]  /*3ba0*/  LDC R0, c[0x0][0xb30] ;  /* 0x0002cc00ff007b82 */ /* 0x000e620000000800 */
[----:B------:R-:W2:Y:S01]  /*3bb0*/  LDCU.64 UR8, c[0x0][0x888] ;  /* 0x00011100ff0877ac */ /* 0x000ea20008000a00 */
[----:B------:R-:W-:Y:S02]  /*3bc0*/  HFMA2 R29, -RZ, RZ, 0, 0 ;  /* 0x00000000ff1d7431 */ /* 0x000fe400000001ff */
[----:B------:R-:W-:Y:S01]  /*3bd0*/  IMAD.MOV.U32 R31, RZ, RZ, 0x1 ;  /* 0x00000001ff1f7424 */ /* 0x000fe200078e00ff */
[----:B------:R-:W-:Y:S01]  /*3be0*/  MOV R23, 0x1000 ;  /* 0x0000100000177802 */ /* 0x000fe20000000f00 */
[----:B------:R-:W4:Y:S01]  /*3bf0*/  LDCU.64 UR4, c[0x0][0x890] ;  /* 0x00011200ff0477ac */ /* 0x000f220008000a00 */
[----:B------:R-:W-:Y:S01]  /*3c00*/  IMAD.MOV.U32 R30, RZ, RZ, RZ ;  /* 0x000000ffff1e7224 */ /* 0x000fe200078e00ff */
[----:B------:R-:W3:Y:S01]  /*3c10*/  LDC R19, c[0x0][0x370] ;  /* 0x0000dc00ff137b82 */ /* 0x000ee20000000800 */
[----:B------:R-:W-:Y:S01]  /*3c20*/  UMOV UR7, 0x400 ;  /* 0x0000040000077882 */ /* 0x000fe20000000000 */
[----:B------:R-:W-:-:S02]  /*3c30*/  UPLOP3.LUT UP1, UPT, UPT, UPT, UPT, 0x40, 0x4 ;  /* 0x000000000004789c */ /* 0x000fc40003f2e870 */
[----:B------:R-:W-:-:S04]  /*3c40*/  ULEA UR7, UR37, UR7, 0x18 ;  /* 0x0000000725077291 */ /* 0x000fc8000f8ec0ff */
[----:B------:R-:W3:Y:S01]  /*3c50*/  LDC R2, c[0x0][0xb0c] ;  /* 0x0002c300ff027b82 */ /* 0x000ee20000000800 */
[----:B------:R-:W-:Y:S02]  /*3c60*/  UIADD3 UR13, UPT, UPT, UR7, 0x38, URZ ;  /* 0x00000038070d7890 */ /* 0x000fe4000fffe0ff */
[----:B--2---:R-:W-:Y:S02]  /*3c70*/  UISETP.NE.U32.AND UP2, UPT, UR8, URZ, UPT ;  /* 0x000000ff0800728c */ /* 0x004fe4000bf45070 */
[----:B------:R-:W-:Y:S02]  /*3c80*/  UIADD3 UR33, UPT, UPT, UR7, 0x20, URZ ;  /* 0x0000002007217890 */ /* 0x000fe4000fffe0ff */
[----:B----4-:R-:W-:Y:S01]  /*3c90*/  UISETP.NE.U32.AND UP3, UPT, UR4, URZ, UPT ;  /* 0x000000ff0400728c */ /* 0x010fe2000bf65070 */
[----:B------:R-:W2:Y:S01]  /*3ca0*/  LDC R18, c[0x0][0xb20] ;  /* 0x0002c800ff127b82 */ /* 0x000ea20000000800 */
[----:B-1----:R-:W-:Y:S01]  /*3cb0*/  ISETP.NE.AND P1, PT, R0, 0x1, PT ;  /* 0x000000010000780c */ /* 0x002fe20003f25270 */
[----:B------:R-:W-:-:S02]  /*3cc0*/  UISETP.NE.AND.EX UP2, UPT, UR9, URZ, UPT, UP2 ;  /* 0x000000ff0900728c */ /* 0x000fc4000bf45320 */
[----:B------:R-:W-:Y:S02]  /*3cd0*/  UIADD3 UR25, UPT, UPT, UR7, 0x28, URZ ;  /* 0x0000002807197890 */ /* 0x000fe4000fffe0ff */
[----:B------:R-:W-:Y:S02]  /*3ce0*/  UIADD3 UR17, UPT, UPT, UR7, 0x30, URZ ;  /* 0x0000003007117890 */ /* 0x000fe4000fffe0ff */
[----:B------:R-:W1:Y:S01]  /*3cf0*/  LDC.64 R32, c[0x0][0x348] ;  /* 0x0000d200ff207b82 */ /* 0x000e620000000a00 */
[----:B------:R-:W-:Y:S02]  /*3d00*/  UPRMT UR13, UR37, 0x654, UR13 ;  /* 0x00000654250d7896 */ /* 0x000fe4000800000d */
[----:B------:R-:W-:-:S05]  /*3d10*/  UISETP.NE.AND.EX UP3, UPT, UR5, URZ, UPT, UP3 ;  /* 0x000000ff0500728c */ /* 0x000fca000bf65330 */
[----:B------:R-:W4:Y:S08]  /*3d20*/  LDC.64 R16, c[0x0][0xb10] ;  /* 0x0002c400ff107b82 */ /* 0x000f300000000a00 */
[----:B------:R-:W1:Y:S08]  /*3d30*/  LDC.64 R6, c[0x0][0xb18] ;  /* 0x0002c600ff067b82 */ /* 0x000e700000000a00 */
[----:B------:R-:W1:Y:S08]  /*3d40*/  LDC.64 R4, c[0x0][0xb28] ;  /* 0x0002ca00ff047b82 */ /* 0x000e700000000a00 */
[----:B--23--:R-:W1:Y:S02]  /*3d50*/  LDC R22, c[0x0][0x374] ;  /* 0x0000dd00ff167b82 */ /* 0x00ce640000000800 */
.L_x_76:
[C---:B------:R-:W-:Y:S02]  /*3d60*/  LEA R0, R30.reuse, UR7, 0x3 ;  /* 0x000000071e007c11 */ /* 0x040fe4000f8e18ff */
[----:B------:R-:W-:Y:S02]  /*3d70*/  SHF.L.U32 R3, R29, 0x1f, RZ ;  /* 0x0000001f1d037819 */ /* 0x000fe400000006ff */
[----:B------:R-:W-:Y:S02]  /*3d80*/  LEA R24, R30, UR7, 0x4 ;  /* 0x000000071e187c11 */ /* 0x000fe4000f8e20ff */
[----:B--2---:R-:W2:Y:S02]  /*3d90*/  SYNCS.PHASECHK.TRANS64.TRYWAIT P0, [R0+URZ+0x70], R3 ;  /* 0x00007003000075a7 */ /* 0x004ea400080011ff */
[----:B--2---:R-:W-:Y:S05]  /*3da0*/  @!P0 BRA `(.L_x_66) ;  /* 0x00000058008c8947 */ /* 0x004fea0003800000 */
.L_x_146:
[----:B------:R-:W-:Y:S01]  /*3db0*/  ISETP.GE.AND P0, PT, R40, 0x1, PT ;  /* 0x000000012800780c */ /* 0x000fe20003f06270 */
[----:B------:R-:W3:Y:S01]  /*3dc0*/  LDS.128 R24, [R24+0x100] ;  /* 0x0001000018187984 */ /* 0x000ee20000000c00 */
[----:B--2---:R-:W-:Y:S01]  /*3dd0*/  VIADD R0, R0, 0x80 ;  /* 0x0000008000007836 */ /* 0x004fe20000000000 */
[----:B------:R-:W-:Y:S01]  /*3de0*/  @!PT LDS RZ, [RZ] ;  /* 0x00000000fffff984 */ /* 0x000fe20000000800 */
[----:B------:R-:W-:Y:S01]  /*3df0*/  @!PT LDS RZ, [RZ] ;  /* 0x00000000fffff984 */ /* 0x000fe20000000800 */
[----:B------:R-:W-:Y:S01]  /*3e00*/  @!PT LDS RZ, [RZ] ;  /* 0x00000000fffff984 */ /* 0x000fe20000000800 */
[----:B------:R-:W-:Y:S01]  /*3e10*/  @!PT LDS RZ, [RZ] ;  /* 0x00000000fffff984 */ /* 0x000fe20000000800 */
[----:B------:R2:W-:Y:S06]  /*3e20*/  MEMBAR.ALL.CTA ;  /* 0x0000000000007992 */ /* 0x0005ec0000008000 */
[----:B--2---:R-:W2:Y:S01]  /*3e30*/  FENCE.VIEW.ASYNC.S ;  /* 0x00000000000073c6 */ /* 0x004ea20000000000 */
[----:B------:R-:W-:Y:S04]  /*3e40*/  PRMT R0, RZ, 0x654, R0 ;  /* 0x00000654ff007816 */ /* 0x000fe80000000000 */
[----:B--2---:R2:W-:Y:S01]  /*3e50*/  SYNCS.ARRIVE.TRANS64.RED.A1T0 RZ, [R0+URZ], RZ ;  /* 0x000000ff00ff79a7 */ /* 0x0045e200081004ff */
[----:B---3--:R-:W-:Y:S11]  /*3e60*/  LOP3.LUT P3, RZ, R26, 0x1, RZ, 0xc0, !PT ;  /* 0x000000011aff7812 */ /* 0x008ff6000786c0ff */
[----:B------:R-:W-:Y:S02]  /*3e70*/  @!UPT UIADD3 URZ, UPT, UPT, URZ, URZ, URZ ;  /* 0x000000fffffff290 */ /* 0x000fe4000fffe0ff */
[----:B------:R-:W-:Y:S02]  /*3e80*/  @P3 MOV R13, R24 ;  /* 0x00000018000d3202 */ /* 0x000fe40000000f00 */
[----:B------:R-:W-:Y:S01]  /*3e90*/  @P3 LOP3.LUT R8, R25, 0xffff, RZ, 0xc0, !PT ;  /* 0x0000ffff19083812 */ /* 0x000fe200078ec0ff */
[----:B--2---:R-:W-:Y:S06]  /*3ea0*/  @!P0 BRA `(.L_x_67) ;  /* 0x0000000000a48947 */ /* 0x004fec0003800000 */
[----:B-1----:R-:W-:Y:S01]  /*3eb0*/  IMAD.HI.U32 R35, R22, R7, RZ ;  /* 0x0000000716237227 */ /* 0x002fe200078e00ff */
[----:B------:R-:W-:Y:S02]  /*3ec0*/  ISETP.NE.AND P0, PT, R6, 0x1, PT ;  /* 0x000000010600780c */ /* 0x000fe40003f05270 */
[----:B------:R-:W-:Y:S01]  /*3ed0*/  ISETP.NE.AND P2, PT, R40, 0x1, PT ;  /* 0x000000012800780c */ /* 0x000fe20003f45270 */
[----:B----4-:R-:W-:Y:S01]  /*3ee0*/  IMAD.HI.U32 R34, R19, R16, RZ ;  /* 0x0000001013227227 */ /* 0x010fe200078e00ff */
[----:B------:R-:W-:Y:S02]  /*3ef0*/  SHF.R.U32.HI R35, RZ, R18, R35 ;  /* 0x00000012ff237219 */ /* 0x000fe40000011623 */
[----:B------:R-:W-:Y:S01]  /*3f00*/  ISETP.NE.AND P4, PT, R2, 0x1, PT ;  /* 0x000000010200780c */ /* 0x000fe20003f85270 */
[----:B------:R-:W-:Y:S01]  /*3f10*/  IMAD.HI.U32 R36, R13, R16, RZ ;  /* 0x000000100d247227 */ /* 0x000fe200078e00ff */
[----:B------:R-:W-:Y:S02]  /*3f20*/  SHF.R.U32.HI R34, RZ, R17, R34 ;  /* 0x00000011ff227219 */ /* 0x000fe40000011622 */
[----:B------:R-:W-:Y:S01]  /*3f30*/  SEL R3, R22, R35, !P0 ;  /* 0x0000002316037207 */ /* 0x000fe20004000000 */
[C---:B------:R-:W-:Y:S01]  /*3f40*/  IMAD.HI.U32 R35, R8.reuse, R7, RZ ;  /* 0x0000000708237227 */ /* 0x040fe200078e00ff */
[----:B------:R-:W-:Y:S02]  /*3f50*/  SEL R11, R19, R34, !P4 ;  /* 0x00000022130b7207 */ /* 0x000fe40006000000 */
[----:B------:R-:W-:Y:S01]  /*3f60*/  SHF.R.U32.HI R36, RZ, R17, R36 ;  /* 0x00000011ff247219 */ /* 0x000fe20000011624 */
[----:B------:R-:W-:Y:S01]  /*3f70*/  IMAD.HI.U32 R38, R3, R4, RZ ;  /* 0x0000000403267227 */ /* 0x000fe200078e00ff */
[----:B------:R-:W-:Y:S03]  /*3f80*/  SHF.R.U32.HI R35, RZ, R18, R35 ;  /* 0x00000012ff237219 */ /* 0x000fe60000011623 */
[----:B------:R-:W-:Y:S01]  /*3f90*/  IMAD.HI.U32 R34, R11, R4, RZ ;  /* 0x000000040b227227 */ /* 0x000fe200078e00ff */
[----:B------:R-:W-:Y:S02]  /*3fa0*/  @P2 SHF.R.U32.HI R3, RZ, R5, R38 ;  /* 0x00000005ff032219 */ /* 0x000fe40000011626 */
[----:B------:R-:W-:Y:S02]  /*3fb0*/  SEL R9, R8, R35, !P0 ;  /* 0x0000002308097207 */ /* 0x000fe40004000000 */
[----:B------:R-:W-:Y:S01]  /*3fc0*/  @P2 SHF.R.U32.HI R11, RZ, R5, R34 ;  /* 0x00000005ff0b2219 */ /* 0x000fe20000011622 */
[C---:B------:R-:W-:Y:S01]  /*3fd0*/  IMAD R10, R40.reuse, R3, RZ ;  /* 0x00000003280a7224 */ /* 0x040fe200078e02ff */
[----:B------:R-:W-:Y:S01]  /*3fe0*/  SEL R3, R13, R36, !P4 ;  /* 0x000000240d037207 */ /* 0x000fe20006000000 */
[C---:B------:R-:W-:Y:S03]  /*3ff0*/  IMAD.HI.U32 R14, R9.reuse, R4, RZ ;  /* 0x00000004090e7227 */ /* 0x040fe600078e00ff */
[----:B------:R-:W-:Y:S01]  /*4000*/  ISETP.GE.AND P0, PT, R9, R10, PT ;  /* 0x0000000a0900720c */ /* 0x000fe20003f06270 */
[C---:B------:R-:W-:Y:S01]  /*4010*/  IMAD R12, R40.reuse, R11, RZ ;  /* 0x0000000b280c7224 */ /* 0x040fe200078e02ff */
[-C--:B------:R-:W-:Y:S04]  /*4020*/  SHF.R.U32.HI R14, RZ, R5.reuse, R14 ;  /* 0x00000005ff0e7219 */ /* 0x080fe8000001160e */
[----:B------:R-:W-:Y:S02]  /*4030*/  ISETP.GE.OR P0, PT, R3, R12, P0 ;  /* 0x0000000c0300720c */ /* 0x000fe40000706670 */
[----:B------:R-:W-:Y:S05]  /*4040*/  SEL R15, R9, R14, !P2 ;  /* 0x0000000e090f7207 */ /* 0x000fea0005000000 */
[----:B------:R-:W-:Y:S04]  /*4050*/  IMAD.MOV R14, RZ, RZ, -R15 ;  /* 0x000000ffff0e7224 */ /* 0x000fe800078e0a0f */
[----:B------:R-:W-:Y:S02]  /*4060*/  IMAD R14, R40, R14, R9 ;  /* 0x0000000e280e7224 */ /* 0x000fe400078e0209 */
[C---:B------:R-:W-:Y:S05]  /*4070*/  @!P0 IMAD.HI.U32 R10, R3.reuse, R4, RZ ;  /* 0x00000004030a8227 */ /* 0x040fea00078e00ff */
[----:B------:R-:W-:Y:S04]  /*4080*/  @!P0 SHF.R.U32.HI R10, RZ, R5, R10 ;  /* 0x00000005ff0a8219 */ /* 0x000fe8000001160a */
[----:B------:R-:W-:Y:S01]  /*4090*/  @!P0 SEL R0, R3, R10, !P2 ;  /* 0x0000000a03008207 */ /* 0x000fe20005000000 */
[----:B------:R-:W-:Y:S03]  /*40a0*/  IMAD.MOV R10, RZ, RZ, -R3 ;  /* 0x000000ffff0a7224 */ /* 0x000fe600078e0a03 */
[----:B------:R-:W-:Y:S01]  /*40b0*/  @!P0 IADD3 R15, PT, PT, R15, -R0, RZ ;  /* 0x800000000f0f8210 */ /* 0x000fe20007ffe0ff */
[----:B------:R-:W-:Y:S01]  /*40c0*/  @!P0 IMAD R0, R11, R14, R0 ;  /* 0x0000000e0b008224 */ /* 0x000fe200078e0200 */
[----:B------:R-:W-:Y:S01]  /*40d0*/  IADD3 R11, PT, PT, -R9, RZ, RZ ;  /* 0x000000ff090b7210 */ /* 0x000fe20007ffe1ff */
[----:B------:R-:W-:Y:S02]  /*40e0*/  IMAD R13, R2, R10, R13 ;  /* 0x0000000a020d7224 */ /* 0x000fe400078e020d */
[----:B------:R-:W-:Y:S02]  /*40f0*/  @!P0 IMAD R9, R15, R40, R3 ;  /* 0x000000280f098224 */ /* 0x000fe400078e0203 */
[----:B------:R-:W-:Y:S02]  /*4100*/  @!P0 IMAD.MOV.U32 R3, RZ, RZ, R0 ;  /* 0x000000ffff038224 */ /* 0x000fe400078e0000 */
[----:B------:R-:W-:Y:S02]  /*4110*/  IMAD R8, R6, R11, R8 ;  /* 0x0000000b06087224 */ /* 0x000fe400078e0208 */
[----:B------:R-:W-:Y:S02]  /*4120*/  IMAD R13, R3, R2, R13 ;  /* 0x00000002030d7224 */ /* 0x000fe400078e020d */
[----:B------:R-:W-:Y:S02]  /*4130*/  IMAD R8, R9, R6, R8 ;  /* 0x0000000609087224 */ /* 0x000fe400078e0208 */
.L_x_67:
[----:B------:R-:W-:Y:S05]  /*4140*/  BRA.U UP1, `(.L_x_68) ;  /* 0x0000000101107547 */ /* 0x000fea000b800000 */
[----:B------:R-:W-:Y:S04]  /*4150*/  MOV R0, UR6 ;  /* 0x0000000600007c02 */ /* 0x000fe80008000f00 */
[----:B------:R-:W-:Y:S04]  /*4160*/  SHF.L.U32 R3, R0, 0x1f, RZ ;  /* 0x0000001f00037819 */ /* 0x000fe800000006ff */
[----:B------:R-:W2:Y:S02]  /*4170*/  SYNCS.PHASECHK.TRANS64.TRYWAIT P0, [UR7+0x68], R3 ;  /* 0x00006803ff0075a7 */ /* 0x000ea40008001107 */
[----:B--2---:R-:W-:Y:S05]  /*4180*/  @!P0 BRA `(.L_x_69) ;  /* 0x0000005400a88947 */ /* 0x004fea0003800000 */
.L_x_68:
[----:B------:R-:W-:Y:S02]  /*4190*/  R2UR UR35, R21 ;  /* 0x00000000152372ca */ /* 0x000fe400000e0000 */
[----:B------:R-:W-:Y:S02]  /*41a0*/  R2UR UR34, R20 ;  /* 0x00000000142272ca */ /* 0x000fe400000e0000 */
[----:B------:R-:W-:Y:S02]  /*41b0*/  ISETP.NE.U32.AND P2, PT, RZ, UR4, PT ;  /* 0x00000004ff007c0c */ /* 0x000fe4000bf45070 */
[----:B------:R-:W-:Y:S02]  /*41c0*/  SHF.L.U32 R12, R31, 0x1f, RZ ;  /* 0x0000001f1f0c7819 */ /* 0x000fe400000006ff */
[----:B------:R-:W-:Y:S05]  /*41d0*/  ISETP.NE.AND.EX P2, PT, RZ, UR5, PT, P2 ;  /* 0x00000005ff007c0c */ /* 0x000fea000bf45320 */
[----:B------:R-:W-:Y:S02]  /*41e0*/  USHF.L.U32 UR35, UR35, 0x6, URZ ;  /* 0x0000000623237899 */ /* 0x000fe400080006ff */
[----:B------:R-:W-:Y:S01]  /*41f0*/  USHF.L.U32 UR34, UR34, 0x8, URZ ;  /* 0x0000000822227899 */ /* 0x000fe200080006ff */
[----:B------:R-:W-:Y:S11]  /*4200*/  BRA.U !UP3, `(.L_x_70) ;  /* 0x000000010b347547 */ /* 0x000ff6000b800000 */
[----:B------:R-:W-:Y:S01]  /*4210*/  UPLOP3.LUT UP0, UPT, UPT, UPT, UP2, 0x80, 0x8 ;  /* 0x000000000008789c */ /* 0x000fe20003f0f020 */
[----:B--2---:R-:W-:Y:S02]  /*4220*/  HFMA2 R0, -RZ, RZ, 0, 5.9604644775390625e-08 ;  /* 0x00000001ff007431 */ /* 0x004fe400000001ff */
[----:B------:R-:W-:Y:S03]  /*4230*/  IMAD.MOV.U32 R91, RZ, RZ, 0x1 ;  /* 0x00000001ff5b7424 */ /* 0x000fe600078e00ff */
[----:B------:R-:W-:Y:S05]  /*4240*/  PLOP3.LUT P0, PT, PT, PT, UP0, 0x80, 0x8 ;  /* 0x000000000008781c */ /* 0x000fea0003f0f008 */
[----:B------:R-:W2:Y:S01]  /*4250*/  @UP0 LDCU.64 UR10, c[0x0][0x888] ;  /* 0x00011100ff0a07ac */ /* 0x000ea20008000a00 */
[----:B------:R-:W-:Y:S07]  /*4260*/  @UP0 UIMAD UR8, UR36, UR4, URZ ;  /* 0x00000004240802a4 */ /* 0x000fee000f8e02ff */
[----:B------:R-:W-:Y:S01]  /*4270*/  @!P0 PRMT R91, R0, 0x7610, R91 ;  /* 0x00007610005b8816 */ /* 0x000fe2000000005b */
[----:B--2---:R-:W-:Y:S03]  /*4280*/  @UP0 UIMAD.WIDE UR10, UR8, 0x4, UR10 ;  /* 0x00000004080a08a5 */ /* 0x004fe6000f8e020a */
[----:B------:R-:W2:Y:S03]  /*4290*/  @!UP0 LDCU UR8, c[0x0][0x880] ;  /* 0x00011000ff0887ac */ /* 0x000ea60008000800 */
[----:B------:R-:W-:Y:S01]  /*42a0*/  IMAD.U32 R10, RZ, RZ, UR10 ;  /* 0x0000000aff0a7e24 */ /* 0x000fe2000f8e00ff */
[----:B------:R-:W-:Y:S05]  /*42b0*/  MOV R11, UR11 ;  /* 0x0000000b000b7c02 */ /* 0x000fea0008000f00 */
[----:B-----5:R3:W5:Y:S02]  /*42c0*/  @P0 LDG.E R50, desc[UR46][R10.64] ;  /* 0x0000002e0a320981 */ /* 0x020764000c1e1900 */
[----:B--23--:R-:W-:Y:S07]  /*42d0*/  @!P0 IMAD.U32 R50, RZ, RZ, UR8 ;  /* 0x00000008ff328e24 */ /* 0x00cfee000f8e00ff */
.L_x_70:
[----:B-----5:R-:W-:Y:S01]  /*42e0*/  @!P2 ISETP.EQ.AND P0, PT, R50, RZ, PT ;  /* 0x000000ff3200a20c */ /* 0x020fe20003f02270 */
[----:B------:R-:W-:Y:S01]  /*42f0*/  @!UPT UIADD3 URZ, UPT, UPT, URZ, URZ, URZ ;  /* 0x000000fffffff290 */ /* 0x000fe2000fffe0ff */
[----:B------:R-:W-:Y:S11]  /*4300*/  @!P2 BRA `(.L_x_71) ;  /* 0x000000000014a947 */ /* 0x000ff60003800000 */
[----:B------:R-:W-:Y:S02]  /*4310*/  LOP3.LUT P2, RZ, R91, 0xff, RZ, 0xc0, !PT ;  /* 0x000000ff5bff7812 */ /* 0x000fe4000784c0ff */
[----:B------:R-:W-:Y:S04]  /*4320*/  PLOP3.LUT P0, PT, PT, PT, UP0, 0x80, 0x8 ;  /* 0x000000000008781c */ /* 0x000fe80003f0f008 */
[----:B------:R-:W-:Y:S07]  /*4330*/  PLOP3.LUT P0, PT, P0, PT, PT, 0x8, 0x80 ;  /* 0x000000000080781c */ /* 0x000fee000070e170 */
[----:B------:R-:W-:Y:S11]  /*4340*/  @P2 ISETP.EQ.AND P0, PT, R50, RZ, PT ;  /* 0x000000ff3200220c */ /* 0x000ff60003f02270 */
[----:B------:R-:W-:Y:S02]  /*4350*/  @!UPT UIADD3 URZ, UPT, UPT, URZ, URZ, URZ ;  /* 0x000000fffffff290 */ /* 0x000fe4000fffe0ff */
.L_x_71:
[----:B------:R-:W3:Y:S01]  /*4360*/  SYNCS.PHASECHK.TRANS64.TRYWAIT P2, [UR7+0x40], R12 ;  /* 0x0000400cff0075a7 */ /* 0x000ee20008041107 */
[----:B------:R-:W-:Y:S04]  /*4370*/  ELECT P4, URZ, PT ;  /* 0x0000000000ff782f */ /* 0x000fe80003880000 */
[----:B------:R-:W-:Y:S11]  /*4380*/  PLOP3.LUT P4, PT, P0, P4, PT, 0xf2, 0x2f ;  /* 0x00000000002f781c */ /* 0x000ff60000789e72 */
[----:B------:R-:W-:Y:S02]  /*4390*/  @!UPT UIADD3 URZ, UPT, UPT, URZ, URZ, URZ ;  /* 0x000000fffffff290 */ /* 0x000fe4000fffe0ff */
[----:B-1----:R-:W-:Y:S05]  /*43a0*/  @!P4 IADD3 R9, P0, PT, R32, 0x580, RZ ;  /* 0x000005802009c810 */ /* 0x002fea0007f1e0ff */
[----:B--2---:R-:W-:Y:S01]  /*43b0*/  @!P4 IMAD.X R0, RZ, RZ, R33, P0 ;  /* 0x000000ffff00c224 */ /* 0x004fe200000e0621 */
[----:B---3--:R-:W-:Y:S07]  /*43c0*/  @!P2 BRA `(.L_x_72) ;  /* 0x000000540030a947 */ /* 0x008fee0003800000 */
.L_x_149:
[----:B------:R-:W-:Y:S01]  /*43d0*/  @!P4 R2UR UR8, R0 ;  /* 0x000000000008c2ca */ /* 0x000fe200000e0000 */
[----:B------:R-:W-:Y:S01]  /*43e0*/  VOTEU.ALL UP1, P4 ;  /* 0x0000000000ff7886 */ /* 0x000fe20002020000 */
[----:B------:R-:W-:Y:S01]  /*43f0*/  @!P4 R2UR UR9, R9 ;  /* 0x000000000909c2ca */ /* 0x000fe200000e0000 */
[----:B------:R-:W-:Y:S01]  /*4400*/  @!P4 IMAD.MOV.U32 R0, RZ, RZ, 0x1000 ;  /* 0x00001000ff00c424 */ /* 0x000fe200078e00ff */
[----:B------:R-:W-:Y:S01]  /*4410*/  UMOV UR10, 0x0 ;  /* 0x00000000000a7882 */ /* 0x000fe20000000000 */
[----:B------:R-:W-:Y:S01]  /*4420*/  UMOV UR11, 0x10000000 ;  /* 0x10000000000b7882 */ /* 0x000fe20000000000 */
[----:B------:R-:W-:Y:S01]  /*4430*/  @!UP1 UIADD3 UR32, UPT, UPT, UR7, 0x200, URZ ;  /* 0x0000020007209890 */ /* 0x000fe2000fffe0ff */
[----:B------:R-:W-:Y:S01]  /*4440*/  @!P4 IADD3 R9, P0, PT, R32, 0x580, RZ ;  /* 0x000005802009c810 */ /* 0x000fe20007f1e0ff */
[----:B------:R-:W-:Y:S05]  /*4450*/  VOTEU.ALL UP1, P4 ;  /* 0x0000000000ff7886 */ /* 0x000fea0002020000 */
[----:B------:R-:W-:Y:S01]  /*4460*/  IMAD.U32 R11, RZ, RZ, UR8 ;  /* 0x00000008ff0b7e24 */ /* 0x000fe2000f8e00ff */
[----:B------:R-:W-:Y:S01]  /*4470*/  UPRMT UR8, UR37, 0x654, UR33 ;  /* 0x0000065425087896 */ /* 0x000fe20008000021 */
[----:B------:R-:W-:Y:S03]  /*4480*/  IMAD.U32 R10, RZ, RZ, UR9 ;  /* 0x00000009ff0a7e24 */ /* 0x000fe6000f8e00ff */
[----:B------:R-:W-:Y:S02]  /*4490*/  @!P4 R2UR UR15, R11 ;  /* 0x000000000b0fc2ca */ /* 0x000fe400000e0000 */
[----:B------:R-:W-:Y:S11]  /*44a0*/  @!P4 R2UR UR14, R10 ;  /* 0x000000000a0ec2ca */ /* 0x000ff600000e0000 */
[----:B------:R-:W-:Y:S02]  /*44b0*/  @!UPT UIADD3 URZ, UPT, UPT, URZ, URZ, URZ ;  /* 0x000000fffffff290 */ /* 0x000fe4000fffe0ff */
[----:B------:R2:W-:Y:S01]  /*44c0*/  @!UP1 UTMALDG.3D [UR32], [UR14], desc[UR10] ;  /* 0x00000a200e0095b4 */ /* 0x0005e20008011000 */
[----:B------:R3:W-:Y:S01]  /*44d0*/  @!P4 SYNCS.ARRIVE.TRANS64.RED.A0TR RZ, [UR7+0x20], R0 ;  /* 0x00002000ffffc9a7 */ /* 0x0007e20008300407 */
[----:B------:R-:W-:Y:S01]  /*44e0*/  SYNCS.ARRIVE.TRANS64.RED.A1T0 RZ, [UR8], RZ ;  /* 0x000000ffffff79a7 */ /* 0x000fe20008100408 */
[----:B---3--:R-:W-:Y:S01]  /*44f0*/  @!P4 IMAD.X R0, RZ, RZ, R33, P0 ;  /* 0x000000ffff00c224 */ /* 0x008fe200000e0621 */
[----:B------:R-:W3:Y:S02]  /*4500*/  SYNCS.PHASECHK.TRANS64.TRYWAIT P2, [UR7+0x48], R12 ;  /* 0x0000480cff0075a7 */ /* 0x000ee40008041107 */
[----:B--23--:R-:W-:Y:S05]  /*4510*/  @!P2 BRA `(.L_x_73) ;  /* 0x0000005000f4a947 */ /* 0x00cfea0003800000 */
.L_x_151:
        /* <DEDUP_REMOVED lines=8> */
[----:B------:R-:W-:Y:S01]  /*45a0*/  @!UP1 UIADD3 UR24, UPT, UPT, UR7, 0x1200, URZ ;  /* 0x0000120007189890 */ /* 0x000fe2000fffe0ff */
[----:B------:R-:W-:Y:S01]  /*45b0*/  VOTEU.ALL UP1, P4 ;  /* 0x0000000000ff7886 */ /* 0x000fe20002020000 */
[----:B------:R-:W-:Y:S01]  /*45c0*/  UMOV UR27, UR35 ;  /* 0x00000023001b7c82 */ /* 0x000fe20008000000 */
[----:B------:R-:W-:Y:S02]  /*45d0*/  UMOV UR28, UR36 ;  /* 0x00000024001c7c82 */ /* 0x000fe40008000000 */
[----:B------:R-:W-:Y:S01]  /*45e0*/  IMAD.U32 R11, RZ, RZ, UR8 ;  /* 0x00000008ff0b7e24 */ /* 0x000fe2000f8e00ff */
[----:B------:R-:W-:Y:S01]  /*45f0*/  UPRMT UR8, UR37, 0x654, UR25 ;  /* 0x0000065425087896 */ /* 0x000fe20008000019 */
[----:B------:R-:W-:Y:S02]  /*4600*/  IMAD.U32 R10, RZ, RZ, UR9 ;  /* 0x00000009ff0a7e24 */ /* 0x000fe4000f8e00ff */
[----:B------:R-:W-:Y:S01]  /*4610*/  @!P4 IMAD.X R20, RZ, RZ, R33, P0 ;  /* 0x000000ffff14c224 */ /* 0x000fe200000e0621 */
[----:B------:R-:W-:Y:S02]  /*4620*/  @!P4 R2UR UR15, R11 ;  /* 0x000000000b0fc2ca */ /* 0x000fe400000e0000 */
[----:B------:R-:W-:Y:S11]  /*4630*/  @!P4 R2UR UR14, R10 ;  /* 0x000000000a0ec2ca */ /* 0x000ff600000e0000 */
[----:B------:R-:W-:Y:S02]  /*4640*/  @!UPT UIADD3 URZ, UPT, UPT, URZ, URZ, URZ ;  /* 0x000000fffffff290 */ /* 0x000fe4000fffe0ff */
[----:B------:R2:W-:Y:S01]  /*4650*/  @!UP1 UTMALDG.3D [UR24], [UR14], desc[UR10] ;  /* 0x00000a180e0095b4 */ /* 0x0005e20008011000 */
[----:B------:R2:W-:Y:S01]  /*4660*/  @!P4 SYNCS.ARRIVE.TRANS64.RED.A0TR RZ, [UR7+0x28], R0 ;  /* 0x00002800ffffc9a7 */ /* 0x0005e20008300407 */
[----:B------:R-:W-:Y:S01]  /*4670*/  SYNCS.ARRIVE.TRANS64.RED.A1T0 RZ, [UR8], RZ ;  /* 0x000000ffffff79a7 */ /* 0x000fe20008100408 */
[----:B------:R-:W3:Y:S02]  /*4680*/  SYNCS.PHASECHK.TRANS64.TRYWAIT P2, [UR7+0x50], R12 ;  /* 0x0000500cff0075a7 */ /* 0x000ee40008041107 */
[----:B--23--:R-:W-:Y:S05]  /*4690*/  @!P2 BRA `(.L_x_74) ;  /* 0x0000005000aca947 */ /* 0x00cfea0003800000 */
.L_x_153:
[----:B------:R-:W2:Y:S01]  /*46a0*/  LDC.64 R14, c[0x0][0xb10] ;  /* 0x0002c400ff0e7b82 */ /* 0x000ea20000000a00 */
[----:B------:R-:W-:Y:S01]  /*46b0*/  @!P4 R2UR UR8, R20 ;  /* 0x000000001408c2ca */ /* 0x000fe200000e0000 */
[----:B------:R-:W-:Y:S01]  /*46c0*/  VOTEU.ALL UP1, P4 ;  /* 0x0000000000ff7886 */ /* 0x000fe20002020000 */
[----:B------:R-:W-:Y:S01]  /*46d0*/  @!P4 R2UR UR9, R21 ;  /* 0x000000001509c2ca */ /* 0x000fe200000e0000 */
[----:B------:R-:W-:Y:S01]  /*46e0*/  UMOV UR10, 0x0 ;  /* 0x00000000000a7882 */ /* 0x000fe20000000000 */
[----:B------:R-:W-:Y:S03]  /*46f0*/  UMOV UR11, 0x10000000 ;  /* 0x10000000000b7882 */ /* 0x000fe60000000000 */
[----:B------:R-:W3:Y:S01]  /*4700*/  LDC.64 R10, c[0x0][0xb18] ;  /* 0x0002c600ff0a7b82 */ /* 0x000ee20000000a00 */
[----:B------:R-:W-:Y:S01]  /*4710*/  @!UP1 UIADD3 UR18, UPT, UPT, UR34, 0x80, URZ ;  /* 0x0000008022129890 */ /* 0x000fe2000fffe0ff */
[----:B------:R-:W-:Y:S01]  /*4720*/  @P3 SHF.R.U32.HI R28, RZ, 0x10, R25 ;  /* 0x00000010ff1c3819 */ /* 0x000fe20000011619 */
[----:B------:R-:W-:Y:S01]  /*4730*/  @!UP1 UIADD3 UR16, UPT, UPT, UR7, 0x2200, URZ ;  /* 0x0000220007109890 */ /* 0x000fe2000fffe0ff */
[----:B------:R-:W-:Y:S01]  /*4740*/  VIADD R30, R30, 0x1 ;  /* 0x000000011e1e7836 */ /* 0x000fe20000000000 */
[----:B------:R-:W-:Y:S03]  /*4750*/  VOTEU.ALL UP1, P4 ;  /* 0x0000000000ff7886 */ /* 0x000fe60002020000 */
[----:B------:R-:W5:Y:S01]  /*4760*/  @!P1 LDC R0, c[0x0][0xb20] ;  /* 0x0002c800ff009b82 */ /* 0x000f620000000800 */
[----:B------:R-:W-:Y:S01]  /*4770*/  UMOV UR19, UR35 ;  /* 0x0000002300137c82 */ /* 0x000fe20008000000 */
[----:B------:R-:W-:Y:S01]  /*4780*/  IMAD.U32 R21, RZ, RZ, UR8 ;  /* 0x00000008ff157e24 */ /* 0x000fe2000f8e00ff */
[----:B------:R-:W-:Y:S05]  /*4790*/  UMOV UR20, UR36 ;  /* 0x0000002400147c82 */ /* 0x000fea0008000000 */
[----:B-1----:R-:W1:Y:S01]  /*47a0*/  @!P1 LDC R3, c[0x0][0xb0c] ;  /* 0x0002c300ff039b82 */ /* 0x002e620000000800 */
[----:B------:R-:W-:Y:S01]  /*47b0*/  IMAD.U32 R20, RZ, RZ, UR9 ;  /* 0x00000009ff147e24 */ /* 0x000fe2000f8e00ff */
[----:B------:R-:W-:Y:S01]  /*47c0*/  UPRMT UR8, UR37, 0x654, UR17 ;  /* 0x0000065425087896 */ /* 0x000fe20008000011 */
[----:B------:R-:W-:Y:S03]  /*47d0*/  @!P4 R2UR UR15, R21 ;  /* 0x00000000150fc2ca */ /* 0x000fe600000e0000 */
[----:B------:R-:W-:Y:S01]  /*47e0*/  @!P4 R2UR UR14, R20 ;  /* 0x00000000140ec2ca */ /* 0x000fe200000e0000 */
[----:B------:R-:W-:Y:S11]  /*47f0*/  @!P4 IMAD.MOV.U32 R20, RZ, RZ, 0x1000 ;  /* 0x00001000ff14c424 */ /* 0x000ff600078e00ff */
[----:B------:R-:W-:Y:S01]  /*4800*/  @!UPT UIADD3 URZ, UPT, UPT, URZ, URZ, URZ ;  /* 0x000000fffffff290 */ /* 0x000fe2000fffe0ff */
[----:B------:R1:W-:Y:S01]  /*4810*/  @!UP1 UTMALDG.3D [UR16], [UR14], desc[UR10] ;  /* 0x00000a100e0095b4 */ /* 0x0003e20008011000 */
[----:B------:R1:W-:Y:S02]  /*4820*/  @!P4 SYNCS.ARRIVE.TRANS64.RED.A0TR RZ, [UR7+0x30], R20 ;  /* 0x00003014ffffc9a7 */ /* 0x0003e40008300407 */
[----:B-1----:R-:W-:Y:S01]  /*4830*/  @!P1 ISETP.NE.AND P2, PT, R3, 0x1, PT ;  /* 0x000000010300980c */ /* 0x002fe20003f45270 */
[C---:B--2---:R-:W-:Y:S01]  /*4840*/  @!P1 IMAD.HI.U32 R14, R13.reuse, R14, RZ ;  /* 0x0000000e0d0e9227 */ /* 0x044fe200078e00ff */
[----:B---3--:R-:W-:Y:S03]  /*4850*/  @!P1 ISETP.NE.AND P0, PT, R10, 0x1, PT ;  /* 0x000000010a00980c */ /* 0x008fe60003f05270 */
[C---:B------:R-:W-:Y:S01]  /*4860*/  @!P1 IMAD.HI.U32 R11, R8.reuse, R11, RZ ;  /* 0x0000000b080b9227 */ /* 0x040fe200078e00ff */
[----:B------:R-:W-:Y:S04]  /*4870*/  @!P1 SHF.R.U32.HI R14, RZ, R15, R14 ;  /* 0x0000000fff0e9219 */ /* 0x000fe8000001160e */
[----:B-----5:R-:W-:Y:S01]  /*4880*/  @!P1 SHF.R.U32.HI R9, RZ, R0, R11 ;  /* 0x00000000ff099219 */ /* 0x020fe2000001160b */
[----:B------:R-:W-:Y:S01]  /*4890*/  SYNCS.ARRIVE.TRANS64.RED.A1T0 RZ, [UR8], RZ ;  /* 0x000000ffffff79a7 */ /* 0x000fe20008100408 */
[----:B------:R-:W-:Y:S02]  /*48a0*/  @!P1 SEL R14, R13, R14, !P2 ;  /* 0x0000000e0d0e9207 */ /* 0x000fe40005000000 */
[----:B------:R-:W-:Y:S01]  /*48b0*/  @!P1 SEL R9, R8, R9, !P0 ;  /* 0x0000000908099207 */ /* 0x000fe20004000000 */
[----:B------:R-:W1:Y:S04]  /*48c0*/  SYNCS.PHASECHK.TRANS64.TRYWAIT P5, [UR7+0x58], R12 ;  /* 0x0000580cff0075a7 */ /* 0x000e6800080a1107 */
[----:B------:R-:W-:Y:S02]  /*48d0*/  @!P1 IMAD.IADD R0, R9, 0x1, -R14 ;  /* 0x0000000109009824 */ /* 0x000fe400078e0a0e */
[----:B------:R-:W-:Y:S02]  /*48e0*/  @!P1 IMAD.IADD R9, R14, 0x1, -R9 ;  /* 0x000000010e099824 */ /* 0x000fe400078e0a09 */
[----:B------:R-:W-:Y:S02]  /*48f0*/  @!P1 IMAD R13, R0, R3, R13 ;  /* 0x00000003000d9224 */ /* 0x000fe400078e020d */
[----:B------:R-:W-:Y:S01]  /*4900*/  @!P1 IMAD R8, R9, R10, R8 ;  /* 0x0000000a09089224 */ /* 0x000fe200078e0208 */
[----:B-1----:R-:W-:Y:S06]  /*4910*/  @!P5 BRA `(.L_x_75) ;  /* 0x000000500024d947 */ /* 0x002fec0003800000 */
.L_x_155:
[----:B-1----:R-:W-:Y:S01]  /*4920*/  @!P4 IADD3 R3, P0, PT, R32, 0x580, RZ ;  /* 0x000005802003c810 */ /* 0x002fe20007f1e0ff */
[----:B------:R-:W-:Y:S01]  /*4930*/  VOTEU.ALL UP1, P4 ;  /* 0x0000000000ff7886 */ /* 0x000fe20002020000 */
[----:B------:R-:W-:Y:S01]  /*4940*/  UMOV UR18, 0x0 ;  /* 0x0000000000127882 */ /* 0x000fe20000000000 */
[----:B------:R-:W-:Y:S01]  /*4950*/  UMOV UR19, 0x10000000 ;  /* 0x1000000000137882 */ /* 0x000fe20000000000 */
[----:B------:R-:W-:Y:S01]  /*4960*/  @!P4 R2UR UR9, R3 ;  /* 0x000000000309c2ca */ /* 0x000fe200000e0000 */
[----:B------:R-:W-:Y:S01]  /*4970*/  @!P4 IMAD.X R0, RZ, RZ, R33, P0 ;  /* 0x000000ffff00c224 */ /* 0x000fe200000e0621 */
[----:B------:R-:W-:Y:S01]  /*4980*/  @!UP1 UIADD3 UR10, UPT, UPT, UR34, 0xc0, URZ ;  /* 0x000000c0220a9890 */ /* 0x000fe2000fffe0ff */
[----:B------:R-:W-:Y:S01]  /*4990*/  ISETP.NE.AND P0, PT, R30, 0x2, PT ;  /* 0x000000021e00780c */ /* 0x000fe20003f05270 */
[----:B------:R-:W-:Y:S01]  /*49a0*/  UMOV UR11, UR35 ;  /* 0x00000023000b7c82 */ /* 0x000fe20008000000 */
[----:B------:R-:W-:Y:S01]  /*49b0*/  UMOV UR12, UR36 ;  /* 0x00000024000c7c82 */ /* 0x000fe20008000000 */
[----:B------:R-:W-:Y:S01]  /*49c0*/  @!P4 R2UR UR8, R0 ;  /* 0x000000000008c2ca */ /* 0x000fe200000e0000 */
[----:B------:R-:W-:Y:S01]  /*49d0*/  IMAD.IADD R20, R8, 0x1, R83 ;  /* 0x0000000108147824 */ /* 0x000fe200078e0253 */
[----:B------:R-:W-:Y:S01]  /*49e0*/  @P3 R2UR UR36, R28 ;  /* 0x000000001c2432ca */ /* 0x000fe200000e0000 */
[----:B------:R-:W-:Y:S01]  /*49f0*/  IMAD.IADD R21, R13, 0x1, R90 ;  /* 0x000000010d157824 */ /* 0x000fe200078e025a */
[----:B------:R-:W-:Y:S02]  /*4a00*/  SEL R0, RZ, 0x1, P0 ;  /* 0x00000001ff007807 */ /* 0x000fe40000000000 */
[----:B------:R-:W-:Y:S01]  /*4a10*/  LOP3.LUT R31, R31, 0x1, RZ, 0x3c, !PT ;  /* 0x000000011f1f7812 */ /* 0x000fe200078e3cff */
[----:B------:R-:W-:Y:S01]  /*4a20*/  IMAD.U32 R10, RZ, RZ, UR9 ;  /* 0x00000009ff0a7e24 */ /* 0x000fe2000f8e00ff */
[----:B------:R-:W-:Y:S01]  /*4a30*/  @!UP1 UIADD3 UR9, UPT, UPT, UR7, 0x38, URZ ;  /* 0x0000003807099890 */ /* 0x000fe2000fffe0ff */
[----:B------:R-:W-:Y:S02]  /*4a40*/  LOP3.LUT R29, R29, R0, RZ, 0x3c, !PT ;  /* 0x000000001d1d7212 */ /* 0x000fe400078e3cff */
[----:B------:R-:W-:Y:S02]  /*4a50*/  SEL R30, R30, RZ, P0 ;  /* 0x000000ff1e1e7207 */ /* 0x000fe40000000000 */
[----:B------:R-:W-:Y:S01]  /*4a60*/  IMAD.U32 R11, RZ, RZ, UR8 ;  /* 0x00000008ff0b7e24 */ /* 0x000fe2000f8e00ff */
[----:B------:R-:W-:Y:S01]  /*4a70*/  @!P4 R2UR UR14, R10 ;  /* 0x000000000a0ec2ca */ /* 0x000fe200000e0000 */
[----:B------:R-:W-:Y:S01]  /*4a80*/  @!UP1 UIADD3 UR8, UPT, UPT, UR7, 0x3200, URZ ;  /* 0x0000320007089890 */ /* 0x000fe2000fffe0ff */
[----:B------:R-:W-:Y:S02]  /*4a90*/  VOTEU.ALL UP1, P4 ;  /* 0x0000000000ff7886 */ /* 0x000fe40002020000 */
[----:B------:R-:W-:Y:S11]  /*4aa0*/  @!P4 R2UR UR15, R11 ;  /* 0x000000000b0fc2ca */ /* 0x000ff600000e0000 */
[----:B------:R-:W-:Y:S02]  /*4ab0*/  @!UPT UIADD3 URZ, UPT, UPT, URZ, URZ, URZ ;  /* 0x000000fffffff290 */ /* 0x000fe4000fffe0ff */
[----:B------:R2:W-:Y:S01]  /*4ac0*/  @!UP1 UTMALDG.3D [UR8], [UR14], desc[UR18] ;  /* 0x000012080e0095b4 */ /* 0x0005e20008011000 */
[----:B------:R2:W-:Y:S01]  /*4ad0*/  @!P4 SYNCS.ARRIVE.TRANS64.RED.A0TR RZ, [UR7+0x38], R23 ;  /* 0x00003817ffffc9a7 */ /* 0x0005e20008300407 */
[----:B------:R-:W-:Y:S01]  /*4ae0*/  UPLOP3.LUT UP1, UPT, UPT, UPT, UPT, 0x80, 0x8 ;  /* 0x000000000008789c */ /* 0x000fe20003f2f070 */
[----:B------:R-:W-:Y:S01]  /*4af0*/  SYNCS.ARRIVE.TRANS64.RED.A1T0 RZ, [UR13], RZ ;  /* 0x000000ffffff79a7 */ /* 0x000fe2000810040d */
[----:B------:R-:W-:Y:S09]  /*4b00*/  @P3 BRA `(.L_x_76) ;  /* 0xfffffff000943947 */ /* 0x000ff2000383ffff */
[----:B------:R-:W-:-:S04]  /*4b10*/  SHF.L.U32 R3, R31, 0x1f, RZ ;  /* 0x0000001f1f037819 */ /* 0x000fc800000006ff */
[----:B------:R-:W1:Y:S02]  /*4b20*/  SYNCS.PHASECHK.TRANS64.TRYWAIT P0, [UR7+0x40], R3 ;  /* 0x00004003ff0075a7 */ /* 0x000e640008001107 */
[----:B-1----:R-:W-:Y:S05]  /*4b30*/  @!P0 BRA `(.L_x_77) ;  /* 0x0000004c00b48947 */ /* 0x002fea0003800000 */
.L_x_157:
[----:B------:R-:W3:Y:S02]  /*4b40*/  SYNCS.PHASECHK.TRANS64.TRYWAIT P0, [UR7+0x48], R3 ;  /* 0x00004803ff0075a7 */ /* 0x000ee40008001107 */
[----:B---3--:R-:W-:Y:S05]  /*4b50*/  @!P0 BRA `(.L_x_78) ;  /* 0x0000004c00c48947 */ /* 0x008fea0003800000 */
.L_x_159:
[----:B------:R-:W3:Y:S02]  /*4b60*/  SYNCS.PHASECHK.TRANS64.TRYWAIT P0, [UR7+0x50], R3 ;  /* 0x00005003ff0075a7 */ /* 0x000ee40008001107 */
[----:B---3--:R-:W-:Y:S05]  /*4b70*/  @!P0 BRA `(.L_x_79) ;  /* 0x0000004c00d48947 */ /* 0x008fea0003800000 */
.L_x_161:
[----:B-1----:R-:W-:-:S07]  /*4b80*/  MOV R0, UR7 ;  /* 0x0000000700007c02 */ /* 0x002fce0008000f00 */
.L_x_80:
[----:B-1----:R-:W-:-:S04]  /*4b90*/  SHF.L.U32 R3, R31, 0x1f, RZ ;  /* 0x0000001f1f037819 */ /* 0x002fc800000006ff */
[----:B------:R1:W3:Y:S03]  /*4ba0*/  SYNCS.PHASECHK.TRANS64.TRYWAIT P0, [R0+URZ+0x58], R3 ;  /* 0x00005803000075a7 */ /* 0x0002e600080011ff */
[----:B---3--:R-:W-:Y:S05]  /*4bb0*/  @!P0 NANOSLEEP.SYNCS 0x989680 ;  /* 0x009896800000895d */ /* 0x008fea0003900000 */
[----:B------:R-:W3:Y:S02]  /*4bc0*/  @!P0 SYNCS.PHASECHK.TRANS64 P0, [R0+URZ+0x58], R3 ;  /* 0x00005803000085a7 */ /* 0x000ee400080010ff */
[----:B--23--:R-:W-:Y:S05]  /*4bd0*/  @P0 EXIT ;  /* 0x000000000000094d */ /* 0x00cfea0003800000 */
[----:B------:R-:W-:Y:S05]  /*4be0*/  BRA `(.L_x_80) ;  /* 0xfffffffc00e87947 */ /* 0x000fea000383ffff */
.L_x_65:
[----:B------:R-:W-:-:S06]  /*4bf0*/  UISETP.GE.AND UP1, UPT, UR8, 0x4, UPT ;  /* 0x000000040800788c */ /* 0x000fcc000bf26270 */
[----:B------:R-:W-:-:S13]  /*4c00*/  PLOP3.LUT P0, PT, PT, PT, UP1, 0x80, 0x8 ;  /* 0x000000000008781c */ /* 0x000fda0003f0f018 */
[----:B------:R-:W-:Y:S05]  /*4c10*/  @!P0 EXIT ;  /* 0x000000000000894d */ /* 0x000fea0003800000 */
[----:B------:R-:W-:Y:S01]  /*4c20*/  BAR.SYNC.DEFER_BLOCKING 0x6, 0xa0 ;  /* 0x0182800000007b1d */ /* 0x000fe20000010000 */
[C---:B------:R-:W-:Y:S01]  /*4c30*/  IMAD.SHL.U32 R2, R103.reuse, 0x40, RZ ;  /* 0x0000004067027824 */ /* 0x040fe200078e00ff */
[C---:B------:R-:W-:Y:S01]  /*4c40*/  LOP3.LUT R105, R103.reuse, 0x60, RZ, 0xc0, !PT ;  /* 0x0000006067697812 */ /* 0x040fe200078ec0ff */
[C---:B------:R-:W-:Y:S02]  /*4c50*/  IMAD.SHL.U32 R95, R103.reuse, 0x20, RZ ;  /* 0x00000020675f7824 */ /* 0x040fe400078e00ff */
[----:B------:R-:W-:Y:S02]  /*4c60*/  HFMA2 R44, -RZ, RZ, 0, 0 ;  /* 0x00000000ff2c7431 */ /* 0x000fe400000001ff */
[C---:B------:R-:W-:Y:S01]  /*4c70*/  IMAD.SHL.U32 R0, R103.reuse, 0x8, RZ ;  /* 0x0000000867007824 */ /* 0x040fe200078e00ff */
[----:B------:R-:W-:Y:S01]  /*4c80*/  UMOV UR49, 0x400 ;  /* 0x0000040000317882 */ /* 0x000fe20000000000 */
[----:B------:R-:W1:Y:S01]  /*4c90*/  LDC R93, c[0x0][0x370] ;  /* 0x0000dc00ff5d7b82 */ /* 0x000e620000000800 */
[----:B------:R-:W-:Y:S01]  /*4ca0*/  ULEA UR49, UR37, UR49, 0x18 ;  /* 0x0000003125317291 */ /* 0x000fe2000f8ec0ff */
[----:B------:R-:W-:Y:S01]  /*4cb0*/  LOP3.LUT R5, R2, 0x180, RZ, 0xc0, !PT ;  /* 0x0000018002057812 */ /* 0x000fe200078ec0ff */
[----:B------:R-:W-:Y:S01]  /*4cc0*/  IMAD.U32 R46, R103, 0x10000, RZ ;  /* 0x00010000672e7824 */ /* 0x000fe200078e00ff */
[----:B------:R-:W-:Y:S01]  /*4cd0*/  LOP3.LUT R95, R95, 0xc00, RZ, 0xc0, !PT ;  /* 0x00000c005f5f7812 */ /* 0x000fe200078ec0ff */
[----:B------:R-:W-:Y:S01]  /*4ce0*/  UIADD3 UR4, UPT, UPT, UR49, 0x4200, URZ ;  /* 0x0000420031047890 */ /* 0x000fe2000fffe0ff */
[----:B------:R-:W-:Y:S01]  /*4cf0*/  LOP3.LUT R0, R5, 0x30, R0, 0xf8, !PT ;  /* 0x0000003005007812 */ /* 0x000fe200078ef800 */
[----:B------:R-:W-:Y:S01]  /*4d00*/  IMAD.SHL.U32 R5, R103, 0x2, RZ ;  /* 0x0000000267057824 */ /* 0x000fe200078e00ff */
[----:B------:R-:W2:Y:S01]  /*4d10*/  LDC R42, c[0x0][0xb0c] ;  /* 0x0002c300ff2a7b82 */ /* 0x000ea20000000800 */
[----:B------:R-:W-:Y:S01]  /*4d20*/  LOP3.LUT R95, R95, 0x40, R2, 0xf8, !PT ;  /* 0x000000405f5f7812 */ /* 0x000fe200078ef802 */
[----:B------:R-:W-:Y:S01]  /*4d30*/  IMAD.MOV.U32 R102, RZ, RZ, RZ ;  /* 0x000000ffff667224 */ /* 0x000fe200078e00ff */
[----:B------:R-:W-:Y:S01]  /*4d40*/  LOP3.LUT R46, R46, 0x600000, RZ, 0xc0, !PT ;  /* 0x006000002e2e7812 */ /* 0x000fe200078ec0ff */
[----:B------:R-:W-:Y:S01]  /*4d50*/  IMAD.MOV.U32 R107, RZ, RZ, RZ ;  /* 0x000000ffff6b7224 */ /* 0x000fe200078e00ff */
[----:B------:R-:W-:-:S02]  /*4d60*/  LOP3.LUT R0, R0, 0x20, R5, 0x78, !PT ;  /* 0x0000002000007812 */ /* 0x000fc400078e7805 */
[----:B------:R-:W-:Y:S02]  /*4d70*/  CS2R R100, SRZ ;  /* 0x0000000000647805 */ /* 0x000fe4000001ff00 */
[----:B------:R-:W-:Y:S01]  /*4d80*/  LOP3.LUT R95, R95, 0x200, R2, 0xf8, !PT ;  /* 0x000002005f5f7812 */ /* 0x000fe200078ef802 */
[----:B------:R-:W4:Y:S01]  /*4d90*/  LDC R92, c[0x0][0xb20] ;  /* 0x0002c800ff5c7b82 */ /* 0x000f220000000800 */
[----:B------:R-:W3:Y:S01]  /*4da0*/  LDS R3, [UR49+0x120] ;  /* 0x00012031ff037984 */ /* 0x000ee20008000800 */
[----:B------:R-:W-:Y:S01]  /*4db0*/  LOP3.LUT R103, R103, 0x2, RZ, 0xc0, !PT ;  /* 0x0000000267677812 */ /* 0x000fe200078ec0ff */
[----:B------:R-:W-:Y:S01]  /*4dc0*/  IMAD.MOV.U32 R99, RZ, RZ, RZ ;  /* 0x000000ffff637224 */ /* 0x000fe200078e00ff */
[----:B------:R-:W-:Y:S01]  /*4dd0*/  LOP3.LUT R95, R95, R0, RZ, 0xfc, !PT ;  /* 0x000000005f5f7212 */ /* 0x000fe200078efcff */
[----:B------:R-:W-:Y:S01]  /*4de0*/  IMAD.U32 R104, RZ, RZ, UR4 ;  /* 0x00000004ff687e24 */ /* 0x000fe2000f8e00ff */
[----:B------:R-:W-:Y:S01]  /*4df0*/  IADD3 R97, PT, PT, -R103, RZ, RZ ;  /* 0x000000ff67617210 */ /* 0x000fe20007ffe1ff */
[----:B------:R-:W1:Y:S01]  /*4e00*/  LDCU.64 UR52, c[0x0][0x348] ;  /* 0x00006900ff3477ac */ /* 0x000e620008000a00 */
[----:B------:R-:W1:Y:S01]  /*4e10*/  LDC R41, c[0x0][0xb30] ;  /* 0x0002cc00ff297b82 */ /* 0x000e620000000800 */
[----:B------:R-:W1:Y:S01]  /*4e20*/  LDCU.64 UR38, c[0x0][0x888] ;  /* 0x00011100ff2677ac */ /* 0x000e620008000a00 */
[----:B------:R-:W1:Y:S06]  /*4e30*/  LDCU.64 UR44, c[0x0][0x890] ;  /* 0x00011200ff2c77ac */ /* 0x000e6c0008000a00 */
[----:B------:R-:W1:Y:S01]  /*4e40*/  LDC.64 R88, c[0x0][0xb10] ;  /* 0x0002c400ff587b82 */ /* 0x000e620000000a00 */
[----:B------:R-:W-:-:S07]  /*4e50*/  UIADD3 UR48, UPT, UPT, UR49, 0x200, URZ ;  /* 0x0000020031307890 */ /* 0x000fce000fffe0ff */
[----:B------:R-:W1:Y:S08]  /*4e60*/  LDC.64 R38, c[0x0][0xb18] ;  /* 0x0002c600ff267b82 */ /* 0x000e700000000a00 */
[----:B------:R-:W1:Y:S08]  /*4e70*/  LDC.64 R36, c[0x0][0xb28] ;  /* 0x0002ca00ff247b82 */ /* 0x000e700000000a00 */
[----:B------:R-:W1:Y:S01]  /*4e80*/  LDC.64 R86, c[0x0][0x8b0] ;  /* 0x00022c00ff567b82 */ /* 0x000e620000000a00 */
[----:B---3--:R-:W-:-:S07]  /*4e90*/  IMAD.IADD R46, R3, 0x1, R46 ;  /* 0x00000001032e7824 */ /* 0x008fce00078e022e */
[----:B------:R-:W3:Y:S08]  /*4ea0*/  LDC.64 R84, c[0x0][0x8a8] ;  /* 0x00022a00ff547b82 */ /* 0x000ef00000000a00 */
[----:B--2-4-:R-:W1:Y:S02]  /*4eb0*/  LDC R94, c[0x0][0x374] ;  /* 0x0000dd00ff5e7b82 */ /* 0x014e640000000800 */
.L_x_122:
[----:B------:R-:W-:Y:S02]  /*4ec0*/  LEA R0, R107, UR49, 0x3 ;  /* 0x000000316b007c11 */ /* 0x000fe4000f8e18ff */
[----:B------:R-:W-:Y:S02]  /*4ed0*/  SHF.L.U32 R3, R101, 0x1f, RZ ;  /* 0x0000001f65037819 */ /* 0x000fe400000006ff */
[----:B------:R-:W-:Y:S02]  /*4ee0*/  LEA R16, R107, UR49, 0x4 ;  /* 0x000000316b107c11 */ /* 0x000fe4000f8e20ff */
[----:B------:R-:W2:Y:S02]  /*4ef0*/  SYNCS.PHASECHK.TRANS64.TRYWAIT P0, [R0+URZ+0x70], R3 ;  /* 0x00007003000075a7 */ /* 0x000ea400080011ff */
[----:B-12---:R-:W-:Y:S05]  /*4f00*/  @!P0 BRA `(.L_x_81) ;  /* 0x0000004c00088947 */ /* 0x006fea0003800000 */
.L_x_162:
[----:B------:R-:W4:Y:S01]  /*4f10*/  LDC.64 R12, c[0x0][0xb10] ;  /* 0x0002c400ff0c7b82 */ /* 0x000f220000000a00 */
[----:B------:R-:W3:Y:S01]  /*4f20*/  LDS.128 R16, [R16+0x100] ;  /* 0x0001000010107984 */ /* 0x000ee20000000c00 */
[----:B-1----:R-:W-:Y:S01]  /*4f30*/  ISETP.NE.AND P1, PT, R41, 0x1, PT ;  /* 0x000000012900780c */ /* 0x002fe20003f25270 */
[----:B--2---:R-:W-:Y:S01]  /*4f40*/  VIADD R0, R0, 0x80 ;  /* 0x0000008000007836 */ /* 0x004fe20000000000 */
[----:B------:R-:W-:Y:S04]  /*4f50*/  ISETP.GE.AND P0, PT, R40, 0x1, PT ;  /* 0x000000012800780c */ /* 0x000fe80003f06270 */
[----:B------:R-:W1:Y:S01]  /*4f60*/  LDC.64 R10, c[0x0][0xb18] ;  /* 0x0002c600ff0a7b82 */ /* 0x000e620000000a00 */
[----:B------:R-:W-:Y:S01]  /*4f70*/  PRMT R0, RZ, 0x654, R0 ;  /* 0x00000654ff007816 */ /* 0x000fe20000000000 */
[----:B------:R-:W-:Y:S01]  /*4f80*/  @!PT LDS RZ, [RZ] ;  /* 0x00000000fffff984 */ /* 0x000fe20000000800 */
[----:B------:R-:W-:Y:S01]  /*4f90*/  @!PT LDS RZ, [RZ] ;  /* 0x00000000fffff984 */ /* 0x000fe20000000800 */
[----:B------:R-:W-:Y:S01]  /*4fa0*/  @!PT LDS RZ, [RZ] ;  /* 0x00000000fffff984 */ /* 0x000fe20000000800 */
[----:B------:R-:W-:Y:S01]  /*4fb0*/  @!PT LDS RZ, [RZ] ;  /* 0x00000000fffff984 */ /* 0x000fe20000000800 */
[----:B------:R2:W-:Y:S06]  /*4fc0*/  MEMBAR.ALL.CTA ;  /* 0x0000000000007992 */ /* 0x0005ec0000008000 */
[----:B--2---:R-:W2:Y:S01]  /*4fd0*/  FENCE.VIEW.ASYNC.S ;  /* 0x00000000000073c6 */ /* 0x004ea20000000000 */
[----:B------:R-:W1:Y:S08]  /*4fe0*/  @!P1 LDC R14, c[0x0][0xb20] ;  /* 0x0002c800ff0e9b82 */ /* 0x000e700000000800 */
[----:B------:R-:W1:Y:S01]  /*4ff0*/  @!P1 LDC R9, c[0x0][0xb0c] ;  /* 0x0002c300ff099b82 */ /* 0x000e620000000800 */
[----:B--2---:R2:W-:Y:S01]  /*5000*/  SYNCS.ARRIVE.TRANS64.RED.A1T0 RZ, [R0+URZ], RZ ;  /* 0x000000ff00ff79a7 */ /* 0x0045e200081004ff */
[----:B---3--:R-:W-:Y:S04]  /*5010*/  LOP3.LUT P4, RZ, R18, 0x1, RZ, 0xc0, !PT ;  /* 0x0000000112ff7812 */ /* 0x008fe8000788c0ff */
[----:B------:R-:W-:Y:S09]  /*5020*/  P2R R106, PR, RZ, 0x10 ;  /* 0x00000010ff6a7803 */ /* 0x000ff20000000000 */
[----:B------:R-:W-:Y:S02]  /*5030*/  @P4 MOV R45, R16 ;  /* 0x00000010002d4202 */ /* 0x000fe40000000f00 */
[----:B------:R-:W-:Y:S01]  /*5040*/  @P4 LOP3.LUT R43, R17, 0xffff, RZ, 0xc0, !PT ;  /* 0x0000ffff112b4812 */ /* 0x000fe200078ec0ff */
[----:B--2-4-:R-:W-:Y:S06]  /*5050*/  @!P0 BRA `(.L_x_82) ;  /* 0x0000000000a48947 */ /* 0x014fec0003800000 */
[----:B------:R-:W-:Y:S01]  /*5060*/  IMAD.HI.U32 R23, R94, R39, RZ ;  /* 0x000000275e177227 */ /* 0x000fe200078e00ff */
[----:B------:R-:W-:Y:S02]  /*5070*/  ISETP.NE.AND P0, PT, R38, 0x1, PT ;  /* 0x000000012600780c */ /* 0x000fe40003f05270 */
[----:B------:R-:W-:Y:S01]  /*5080*/  ISETP.NE.AND P2, PT, R40, 0x1, PT ;  /* 0x000000012800780c */ /* 0x000fe20003f45270 */
[----:B------:R-:W-:Y:S01]  /*5090*/  IMAD.HI.U32 R22, R93, R88, RZ ;  /* 0x000000585d167227 */ /* 0x000fe200078e00ff */
[----:B------:R-:W-:Y:S02]  /*50a0*/  SHF.R.U32.HI R23, RZ, R92, R23 ;  /* 0x0000005cff177219 */ /* 0x000fe40000011617 */
[----:B------:R-:W-:Y:S01]  /*50b0*/  ISETP.NE.AND P3, PT, R42, 0x1, PT ;  /* 0x000000012a00780c */ /* 0x000fe20003f65270 */
[----:B------:R-:W-:Y:S01]  /*50c0*/  IMAD.HI.U32 R26, R45, R88, RZ ;  /* 0x000000582d1a7227 */ /* 0x000fe200078e00ff */
[----:B------:R-:W-:Y:S02]  /*50d0*/  SHF.R.U32.HI R22, RZ, R89, R22 ;  /* 0x00000059ff167219 */ /* 0x000fe40000011616 */
[----:B------:R-:W-:Y:S01]  /*50e0*/  SEL R3, R94, R23, !P0 ;  /* 0x000000175e037207 */ /* 0x000fe20004000000 */
[----:B------:R-:W-:Y:S01]  /*50f0*/  IMAD.HI.U32 R23, R43, R39, RZ ;  /* 0x000000272b177227 */ /* 0x000fe200078e00ff */
[----:B------:R-:W-:Y:S02]  /*5100*/  SEL R7, R93, R22, !P3 ;  /* 0x000000165d077207 */ /* 0x000fe40005800000 */
[----:B------:R-:W-:Y:S01]  /*5110*/  SHF.R.U32.HI R26, RZ, R89, R26 ;  /* 0x00000059ff1a7219 */ /* 0x000fe2000001161a */
[-C--:B------:R-:W-:Y:S04]  /*5120*/  IMAD.HI.U32 R22, R3, R36.reuse, RZ ;  /* 0x0000002403167227 */ /* 0x080fe800078e00ff */
[----:B------:R-:W-:Y:S01]  /*5130*/  IMAD.HI.U32 R24, R7, R36, RZ ;  /* 0x0000002407187227 */ /* 0x000fe200078e00ff */
[-C--:B------:R-:W-:Y:S02]  /*5140*/  @P2 SHF.R.U32.HI R3, RZ, R37.reuse, R22 ;  /* 0x00000025ff032219 */ /* 0x080fe40000011616 */
[----:B------:R-:W-:Y:S02]  /*5150*/  SHF.R.U32.HI R22, RZ, R92, R23 ;  /* 0x0000005cff167219 */ /* 0x000fe40000011617 */
[----:B------:R-:W-:Y:S01]  /*5160*/  @P2 SHF.R.U32.HI R7, RZ, R37, R24 ;  /* 0x00000025ff072219 */ /* 0x000fe20000011618 */
[C---:B------:R-:W-:Y:S01]  /*5170*/  IMAD R2, R40.reuse, R3, RZ ;  /* 0x0000000328027224 */ /* 0x040fe200078e02ff */
[----:B------:R-:W-:Y:S02]  /*5180*/  SEL R5, R43, R22, !P0 ;  /* 0x000000162b057207 */ /* 0x000fe40004000000 */
[----:B------:R-:W-:Y:S01]  /*5190*/  SEL R3, R45, R26, !P3 ;  /* 0x0000001a2d037207 */ /* 0x000fe20005800000 */
[----:B------:R-:W-:Y:S01]  /*51a0*/  IMAD R4, R40, R7, RZ ;  /* 0x0000000728047224 */ /* 0x000fe200078e02ff */
[C---:B------:R-:W-:Y:S01]  /*51b0*/  ISETP.GE.AND P0, PT, R5.reuse, R2, PT ;  /* 0x000000020500720c */ /* 0x040fe20003f06270 */
[----:B------:R-:W-:Y:S03]  /*51c0*/  IMAD.HI.U32 R6, R5, R36, RZ ;  /* 0x0000002405067227 */ /* 0x000fe600078e00ff */
[----:B------:R-:W-:Y:S01]  /*51d0*/  ISETP.GE.OR P0, PT, R3, R4, P0 ;  /* 0x000000040300720c */ /* 0x000fe20000706670 */
[----:B------:R-:W-:Y:S01]  /*51e0*/  IMAD.MOV R4, RZ, RZ, -R3 ;  /* 0x000000ffff047224 */ /* 0x000fe200078e0a03 */
[-C--:B------:R-:W-:Y:S03]  /*51f0*/  SHF.R.U32.HI R6, RZ, R37.reuse, R6 ;  /* 0x00000025ff067219 */ /* 0x080fe60000011606 */
[----:B------:R-:W-:Y:S01]  /*5200*/  IMAD R45, R42, R4, R45 ;  /* 0x000000042a2d7224 */ /* 0x000fe200078e022d */
[----:B------:R-:W-:Y:S05]  /*5210*/  SEL R15, R5, R6, !P2 ;  /* 0x00000006050f7207 */ /* 0x000fea0005000000 */
[----:B------:R-:W-:Y:S02]  /*5220*/  IMAD.MOV R6, RZ, RZ, -R15 ;  /* 0x000000ffff067224 */ /* 0x000fe400078e0a0f */
[C---:B------:R-:W-:Y:S04]  /*5230*/  @!P0 IMAD.HI.U32 R2, R3.reuse, R36, RZ ;  /* 0x0000002403028227 */ /* 0x040fe800078e00ff */
[----:B------:R-:W-:Y:S01]  /*5240*/  IMAD R6, R40, R6, R5 ;  /* 0x0000000628067224 */ /* 0x000fe200078e0205 */
[----:B------:R-:W-:Y:S04]  /*5250*/  @!P0 SHF.R.U32.HI R2, RZ, R37, R2 ;  /* 0x00000025ff028219 */ /* 0x000fe80000011602 */
[----:B------:R-:W-:Y:S02]  /*5260*/  @!P0 SEL R0, R3, R2, !P2 ;  /* 0x0000000203008207 */ /* 0x000fe40005000000 */
[----:B------:R-:W-:Y:S02]  /*5270*/  IADD3 R2, PT, PT, -R5, RZ, RZ ;  /* 0x000000ff05027210 */ /* 0x000fe40007ffe1ff */
[----:B------:R-:W-:Y:S01]  /*5280*/  @!P0 IADD3 R8, PT, PT, R15, -R0, RZ ;  /* 0x800000000f088210 */ /* 0x000fe20007ffe0ff */
[----:B------:R-:W-:Y:S02]  /*5290*/  @!P0 IMAD R0, R7, R6, R0 ;  /* 0x0000000607008224 */ /* 0x000fe400078e0200 */
[----:B------:R-:W-:Y:S02]  /*52a0*/  IMAD R43, R38, R2, R43 ;  /* 0x00000002262b7224 */ /* 0x000fe400078e022b */
[----:B------:R-:W-:Y:S02]  /*52b0*/  @!P0 IMAD R5, R8, R40, R3 ;  /* 0x0000002808058224 */ /* 0x000fe400078e0203 */
[----:B------:R-:W-:Y:S04]  /*52c0*/  @!P0 IMAD.MOV.U32 R3, RZ, RZ, R0 ;  /* 0x000000ffff038224 */ /* 0x000fe800078e0000 */
[----:B------:R-:W-:Y:S02]  /*52d0*/  IMAD R45, R3, R42, R45 ;  /* 0x0000002a032d7224 */ /* 0x000fe400078e022d */
[----:B------:R-:W-:Y:S07]  /*52e0*/  IMAD R43, R5, R38, R43 ;  /* 0x00000026052b7224 */ /* 0x000fee00078e022b */
.L_x_82:
[----:B-1----:R-:W-:Y:S01]  /*52f0*/  @!P1 ISETP.NE.AND P0, PT, R10, 0x1, PT ;  /* 0x000000010a00980c */ /* 0x002fe20003f05270 */
[----:B------:R-:W-:Y:S01]  /*5300*/  @!P1 IMAD.HI.U32 R0, R45, R12, RZ ;  /* 0x0000000c2d009227 */ /* 0x000fe200078e00ff */
[----:B------:R-:W-:Y:S01]  /*5310*/  @!P1 ISETP.NE.AND P2, PT, R9, 0x1, PT ;  /* 0x000000010900980c */ /* 0x000fe20003f45270 */
[----:B------:R-:W-:Y:S01]  /*5320*/  ULOP3.LUT UP0, URZ, UR48, 0x1b0, URZ, 0xc0, !UPT ;  /* 0x000001b030ff7892 */ /* 0x000fe2000f80c0ff */
[----:B------:R-:W-:Y:S01]  /*5330*/  R2UR UR42, R21 ;  /* 0x00000000152a72ca */ /* 0x000fe200000e0000 */
[----:B------:R-:W-:Y:S01]  /*5340*/  @!P1 IMAD.HI.U32 R3, R43, R11, RZ ;  /* 0x0000000b2b039227 */ /* 0x000fe200078e00ff */
[----:B------:R-:W-:Y:S02]  /*5350*/  @!P1 SHF.R.U32.HI R0, RZ, R13, R0 ;  /* 0x0000000dff009219 */ /* 0x000fe40000011600 */
[----:B------:R-:W-:Y:S01]  /*5360*/  R2UR UR41, R20 ;  /* 0x00000000142972ca */ /* 0x000fe200000e0000 */
[----:B------:R-:W-:Y:S01]  /*5370*/  VIADD R107, R107, 0x1 ;  /* 0x000000016b6b7836 */ /* 0x000fe20000000000 */
[----:B------:R-:W-:Y:S02]  /*5380*/  @!P1 SHF.R.U32.HI R2, RZ, R14, R3 ;  /* 0x0000000eff029219 */ /* 0x000fe40000011603 */
[----:B------:R-:W-:Y:S02]  /*5390*/  @!P1 SEL R3, R45, R0, !P2 ;  /* 0x000000002d039207 */ /* 0x000fe40005000000 */
[----:B------:R-:W-:Y:S02]  /*53a0*/  @!P1 SEL R2, R43, R2, !P0 ;  /* 0x000000022b029207 */ /* 0x000fe40004000000 */
[----:B------:R-:W-:Y:S01]  /*53b0*/  @P4 SHF.R.U32.HI R98, RZ, 0x10, R17 ;  /* 0x00000010ff624819 */ /* 0x000fe20000011611 */
[----:B------:R-:W-:Y:S02]  /*53c0*/  USHF.L.U32 UR42, UR42, 0x6, URZ ;  /* 0x000000062a2a7899 */ /* 0x000fe400080006ff */
[----:B------:R-:W-:Y:S02]  /*53d0*/  @!P1 IMAD.IADD R0, R2, 0x1, -R3 ;  /* 0x0000000102009824 */ /* 0x000fe400078e0a03 */
[----:B------:R-:W-:Y:S01]  /*53e0*/  @!P1 IMAD.IADD R2, R3, 0x1, -R2 ;  /* 0x0000000103029824 */ /* 0x000fe200078e0a02 */
[----:B------:R-:W-:Y:S01]  /*53f0*/  USHF.L.U32 UR41, UR41, 0x8, URZ ;  /* 0x0000000829297899 */ /* 0x000fe200080006ff */
[----:B------:R-:W-:Y:S02]  /*5400*/  @!P1 IMAD R45, R0, R9, R45 ;  /* 0x00000009002d9224 */ /* 0x000fe400078e022d */
[----:B------:R-:W-:Y:S01]  /*5410*/  @!P1 IMAD R43, R2, R10, R43 ;  /* 0x0000000a022b9224 */ /* 0x000fe200078e022b */
[----:B------:R-:W-:Y:S08]  /*5420*/  BRA.U !UP0, `(.L_x_83) ;  /* 0x0000000108407547 */ /* 0x000ff0000b800000 */
[----:B------:R-:W1:Y:S01]  /*5430*/  LDCU.64 UR8, c[0x4][0x88] ;  /* 0x01001100ff0877ac */ /* 0x000e620008000a00 */
[----:B------:R-:W-:Y:S01]  /*5440*/  MOV R3, 0x0 ;  /* 0x0000000000037802 */ /* 0x000fe20000000f00 */
[----:B------:R-:W-:Y:S02]  /*5450*/  HFMA2 R12, -RZ, RZ, 0, 5.9604644775390625e-08 ;  /* 0x00000001ff0c7431 */ /* 0x000fe400000001ff */
[----:B------:R-:W-:Y:S02]  /*5460*/  IMAD.MOV.U32 R8, RZ, RZ, 0x70 ;  /* 0x00000070ff087424 */ /* 0x000fe400078e00ff */
[----:B------:R-:W-:Y:S01]  /*5470*/  IMAD.MOV.U32 R13, RZ, RZ, RZ ;  /* 0x000000ffff0d7224 */ /* 0x000fe200078e00ff */
[----:B------:R-:W2:Y:S01]  /*5480*/  LDCU.64 UR6, c[0x4][0x90] ;  /* 0x01001200ff0677ac */ /* 0x000ea20008000a00 */
[----:B------:R-:W3:Y:S01]  /*5490*/  LDC.64 R2, c[0x4][R3] ;  /* 0x0100000003027b82 */ /* 0x000ee20000000a00 */
[----:B------:R-:W4:Y:S01]  /*54a0*/  LDCU.64 UR4, c[0x4][0x8] ;  /* 0x01000100ff0477ac */ /* 0x000f220008000a00 */
[----:B-1----:R-:W-:Y:S01]  /*54b0*/  MOV R5, UR9 ;  /* 0x0000000900057c02 */ /* 0x002fe20008000f00 */
[----:B------:R-:W-:Y:S01]  /*54c0*/  IMAD.U32 R4, RZ, RZ, UR8 ;  /* 0x00000008ff047e24 */ /* 0x000fe2000f8e00ff */
[----:B--2---:R-:W-:Y:S01]  /*54d0*/  MOV R7, UR7 ;  /* 0x0000000700077c02 */ /* 0x004fe20008000f00 */
[----:B------:R-:W-:Y:S01]  /*54e0*/  IMAD.U32 R6, RZ, RZ, UR6 ;  /* 0x00000006ff067e24 */ /* 0x000fe2000f8e00ff */
[----:B----4-:R-:W-:Y:S01]  /*54f0*/  MOV R11, UR5 ;  /* 0x00000005000b7c02 */ /* 0x010fe20008000f00 */
[----:B------:R-:W-:Y:S02]  /*5500*/  IMAD.U32 R10, RZ, RZ, UR4 ;  /* 0x00000004ff0a7e24 */ /* 0x000fe4000f8e00ff */
[----:B------:R-:W-:Y:S07]  /*5510*/  LEPC R20, `(.L_x_83) ;  /* 0x000000001014794e */ /* 0x000fee0000000000 */
[----:B---3-5:R-:W-:Y:S05]  /*5520*/  CALL.ABS.NOINC R2 ;  /* 0x0000000002007343 */ /* 0x028fea0003c00000 */
.L_x_83:
[----:B------:R-:W-:Y:S01]  /*5530*/  LOP3.LUT P0, RZ, R104, 0x1b0, RZ, 0xc0, !PT ;  /* 0x000001b068ff7812 */ /* 0x000fe2000780c0ff */
[----:B------:R-:W-:Y:S11]  /*5540*/  BSSY.RECONVERGENT B6, `(.L_x_84) ;  /* 0x0000013000067945 */ /* 0x000ff60003800200 */
[----:B------:R-:W-:Y:S01]  /*5550*/  @!UPT UIADD3 URZ, UPT, UPT, URZ, URZ, URZ ;  /* 0x000000fffffff290 */ /* 0x000fe2000fffe0ff */
[----:B------:R-:W-:Y:S05]  /*5560*/  @!P0 BRA `(.L_x_85) ;  /* 0x0000000000408947 */ /* 0x000fea0003800000 */
        /* <DEDUP_REMOVED lines=16> */
.L_x_85:
[----:B------:R-:W-:Y:S05]  /*5670*/  BSYNC.RECONVERGENT B6 ;  /* 0x0000000000067941 */ /* 0x000fea0003800200 */
.L_x_84:
[----:B------:R-:W-:Y:S01]  /*5680*/  ISETP.NE.U32.AND P4, PT, R86, RZ, PT ;  /* 0x000000ff5600720c */ /* 0x000fe20003f85070 */
[----:B------:R-:W-:Y:S01]  /*5690*/  UISETP.NE.AND UP2, UPT, UR50, URZ, UPT ;  /* 0x000000ff3200728c */ /* 0x000fe2000bf45270 */
[----:B------:R-:W-:Y:S01]  /*56a0*/  ISETP.NE.U32.AND P2, PT, RZ, UR38, PT ;  /* 0x00000026ff007c0c */ /* 0x000fe2000bf45070 */
[----:B------:R-:W-:Y:S01]  /*56b0*/  UISETP.NE.U32.AND UP1, UPT, UR44, URZ, UPT ;  /* 0x000000ff2c00728c */ /* 0x000fe2000bf25070 */
[----:B------:R-:W-:Y:S01]  /*56c0*/  ISETP.NE.AND.EX P4, PT, R87, RZ, PT, P4 ;  /* 0x000000ff5700720c */ /* 0x000fe20003f85340 */
[----:B------:R-:W-:Y:S01]  /*56d0*/  UPLOP3.LUT UP0, UPT, UPT, UPT, UPT, 0x40, 0x4 ;  /* 0x000000000004789c */ /* 0x000fe20003f0e870 */
[----:B------:R-:W-:Y:S01]  /*56e0*/  ISETP.NE.AND.EX P2, PT, RZ, UR39, PT, P2 ;  /* 0x00000027ff007c0c */ /* 0x000fe2000bf45320 */
[----:B------:R-:W-:Y:S01]  /*56f0*/  UISETP.NE.AND.EX UP1, UPT, UR45, URZ, UPT, UP1 ;  /* 0x000000ff2d00728c */ /* 0x000fe2000bf25310 */
[----:B------:R-:W-:Y:S04]  /*5700*/  PLOP3.LUT P1, PT, PT, PT, UP2, 0x80, 0x8 ;  /* 0x000000000008781c */ /* 0x000fe80003f2f028 */
[----:B------:R-:W-:Y:S06]  /*5710*/  @UP2 UPLOP3.LUT UP0, UPT, UPT, UPT, UP1, 0x80, 0x8 ;  /* 0x000000000008289c */ /* 0x000fec0003f0f010 */
[----:B------:R-:W-:Y:S01]  /*5720*/  PLOP3.LUT P0, PT, PT, PT, UP0, 0x80, 0x8 ;  /* 0x000000000008781c */ /* 0x000fe20003f0f008 */
[----:B------:R-:W-:Y:S01]  /*5730*/  @!UPT UIADD3 URZ, UPT, UPT, URZ, URZ, URZ ;  /* 0x000000fffffff290 */ /* 0x000fe2000fffe0ff */
[----:B------:R-:W-:Y:S11]  /*5740*/  BRA.U !UP1, `(.L_x_86) ;  /* 0x0000000109387547 */ /* 0x000ff6000b800000 */
[----:B------:R-:W-:Y:S01]  /*5750*/  UISETP.NE.U32.AND UP0, UPT, UR38, URZ, UPT ;  /* 0x000000ff2600728c */ /* 0x000fe2000bf05070 */
[----:B------:R-:W-:Y:S02]  /*5760*/  HFMA2 R0, -RZ, RZ, 0, 5.9604644775390625e-08 ;  /* 0x00000001ff007431 */ /* 0x000fe400000001ff */
[----:B------:R-:W-:Y:S01]  /*5770*/  IMAD.MOV.U32 R91, RZ, RZ, 0x1 ;  /* 0x00000001ff5b7424 */ /* 0x000fe200078e00ff */
[----:B------:R-:W-:Y:S06]  /*5780*/  UISETP.NE.AND.EX UP0, UPT, UR39, URZ, UPT, UP0 ;  /* 0x000000ff2700728c */ /* 0x000fec000bf05300 */
[----:B------:R-:W-:Y:S05]  /*5790*/  PLOP3.LUT P3, PT, PT, PT, UP0, 0x80, 0x8 ;  /* 0x000000000008781c */ /* 0x000fea0003f6f008 */
[----:B------:R-:W1:Y:S01]  /*57a0*/  @UP0 LDCU.64 UR6, c[0x0][0x888] ;  /* 0x00011100ff0607ac */ /* 0x000e620008000a00 */
[----:B------:R-:W-:Y:S07]  /*57b0*/  @UP0 UIMAD UR4, UR36, UR44, URZ ;  /* 0x0000002c240402a4 */ /* 0x000fee000f8e02ff */
[----:B------:R-:W-:Y:S01]  /*57c0*/  @!P3 PRMT R91, R0, 0x7610, R91 ;  /* 0x00007610005bb816 */ /* 0x000fe2000000005b */
[----:B-1----:R-:W-:Y:S03]  /*57d0*/  @UP0 UIMAD.WIDE UR6, UR4, 0x4, UR6 ;  /* 0x00000004040608a5 */ /* 0x002fe6000f8e0206 */
[----:B------:R-:W1:Y:S03]  /*57e0*/  @!UP0 LDCU UR4, c[0x0][0x880] ;  /* 0x00011000ff0487ac */ /* 0x000e660008000800 */
[----:B------:R-:W-:Y:S01]  /*57f0*/  IMAD.U32 R2, RZ, RZ, UR6 ;  /* 0x00000006ff027e24 */ /* 0x000fe2000f8e00ff */
[----:B------:R-:W-:Y:S05]  /*5800*/  MOV R3, UR7 ;  /* 0x0000000700037c02 */ /* 0x000fea0008000f00 */
[----:B-----5:R2:W5:Y:S02]  /*5810*/  @P3 LDG.E R50, desc[UR46][R2.64] ;  /* 0x0000002e02323981 */ /* 0x020564000c1e1900 */
[----:B-12---:R-:W-:Y:S02]  /*5820*/  @!P3 IMAD.U32 R50, RZ, RZ, UR4 ;  /* 0x00000004ff32be24 */ /* 0x006fe4000f8e00ff */
.L_x_86:
[----:B------:R-:W-:Y:S05]  /*5830*/  @!P4 BRA `(.L_x_87) ;  /* 0x000000000020c947 */ /* 0x000fea0003800000 */
[----:B------:R-:W-:Y:S04]  /*5840*/  ISETP.NE.U32.AND P3, PT, R84, RZ, PT ;  /* 0x000000ff5400720c */ /* 0x000fe80003f65070 */
[----:B------:R-:W-:Y:S11]  /*5850*/  ISETP.NE.AND.EX P3, PT, R85, RZ, PT, P3 ;  /* 0x000000ff5500720c */ /* 0x000ff60003f65330 */
[----:B------:R-:W-:Y:S02]  /*5860*/  @!UPT UIADD3 URZ, UPT, UPT, URZ, URZ, URZ ;  /* 0x000000fffffff290 */ /* 0x000fe4000fffe0ff */
[----:B------:R-:W1:Y:S01]  /*5870*/  @P3 LDC.64 R2, c[0x0][0x8a8] ;  /* 0x00022a00ff023b82 */ /* 0x000e620000000a00 */
[----:B------:R-:W-:Y:S04]  /*5880*/  @P3 IMAD R0, R86, UR36, RZ ;  /* 0x0000002456003c24 */ /* 0x000fe8000f8e02ff */
[----:B-1----:R-:W-:Y:S05]  /*5890*/  @P3 IMAD.WIDE R2, R0, 0x4, R2 ;  /* 0x0000000400023825 */ /* 0x002fea00078e0202 */
[----:B-----5:R1:W5:Y:S02]  /*58a0*/  @P3 LDG.E R47, desc[UR46][R2.64] ;  /* 0x0000002e022f3981 */ /* 0x020364000c1e1900 */
[----:B-1----:R-:W2:Y:S02]  /*58b0*/  @!P3 LDC R47, c[0x0][0x8a0] ;  /* 0x00022800ff2fbb82 */ /* 0x002ea40000000800 */
.L_x_87:
[----:B-----5:R-:W-:Y:S01]  /*58c0*/  ISETP.NE.AND P4, PT, R50, RZ, PT ;  /* 0x000000ff3200720c */ /* 0x020fe20003f85270 */
[----:B------:R-:W-:Y:S01]  /*58d0*/  BSSY B1, `(.L_x_88) ;  /* 0x0000042000017945 */ /* 0x000fe20003800000 */
[----:B------:R-:W-:Y:S01]  /*58e0*/  SEL R9, RZ, 0xffffffff, P2 ;  /* 0xffffffffff097807 */ /* 0x000fe20001000000 */
[----:B------:R-:W-:Y:S01]  /*58f0*/  IMAD.MOV.U32 R64, RZ, RZ, 0x1 ;  /* 0x00000001ff407424 */ /* 0x000fe200078e00ff */
[----:B------:R-:W-:Y:S02]  /*5900*/  LOP3.LUT P3, RZ, R91, 0xff, RZ, 0xc0, !PT ;  /* 0x000000ff5bff7812 */ /* 0x000fe4000786c0ff */
[----:B------:R-:W-:Y:S02]  /*5910*/  CS2R R62, SRZ ;  /* 0x00000000003e7805 */ /* 0x000fe4000001ff00 */
[----:B------:R-:W-:Y:S02]  /*5920*/  @P1 SEL R2, RZ, 0xffffffff, P4 ;  /* 0xffffffffff021807 */ /* 0x000fe40002000000 */
[----:B------:R-:W-:Y:S02]  /*5930*/  CS2R R60, SRZ ;  /* 0x00000000003c7805 */ /* 0x000fe4000001ff00 */
[----:B------:R-:W-:Y:S02]  /*5940*/  LEA R0, R100, UR49, 0x3 ;  /* 0x0000003164007c11 */ /* 0x000fe4000f8e18ff */
[----:B------:R-:W-:Y:S02]  /*5950*/  CS2R R58, SRZ ;  /* 0x00000000003a7805 */ /* 0x000fe4000001ff00 */
[----:B------:R-:W-:Y:S02]  /*5960*/  @P0 SEL R2, R9, R2, !P3 ;  /* 0x0000000209020207 */ /* 0x000fe40005800000 */
[----:B------:R-:W-:Y:S02]  /*5970*/  CS2R R56, SRZ ;  /* 0x0000000000387805 */ /* 0x000fe4000001ff00 */
[----:B------:R-:W-:Y:S02]  /*5980*/  LEA R108, R44, UR49, 0x3 ;  /* 0x000000312c6c7c11 */ /* 0x000fe4000f8e18ff */
[----:B------:R-:W-:Y:S02]  /*5990*/  @P1 LOP3.LUT R2, R2, 0x1, RZ, 0xc0, !PT ;  /* 0x0000000102021812 */ /* 0x000fe400078ec0ff */
[----:B------:R-:W-:Y:S02]  /*59a0*/  SHF.L.U32 R7, R102, 0x1f, RZ ;  /* 0x0000001f66077819 */ /* 0x000fe400000006ff */
[----:B------:R-:W-:Y:S02]  /*59b0*/  ISETP.NE.U32.OR P6, PT, R2, 0x1, !P1 ;  /* 0x000000010200780c */ /* 0x000fe40004fc5470 */
[----:B------:R-:W-:Y:S02]  /*59c0*/  PLOP3.LUT P2, PT, PT, PT, UP1, 0x80, 0x8 ;  /* 0x000000000008781c */ /* 0x000fe40003f4f018 */
[C---:B------:R-:W-:Y:S02]  /*59d0*/  LEA.HI R5, R44.reuse, R44, RZ, 0x1 ;  /* 0x0000002c2c057211 */ /* 0x040fe400078f08ff */
[----:B------:R-:W-:Y:S02]  /*59e0*/  SEL R2, RZ, 0xffffffff, P4 ;  /* 0xffffffffff027807 */ /* 0x000fe40002000000 */
[----:B------:R-:W-:Y:S01]  /*59f0*/  P2R R72, PR, RZ, 0x40 ;  /* 0x00000040ff487803 */ /* 0x000fe20000000000 */
[C---:B------:R-:W-:Y:S01]  /*5a00*/  IMAD.SHL.U32 R3, R5.reuse, 0x80, RZ ;  /* 0x0000008005037824 */ /* 0x040fe200078e00ff */
[----:B------:R-:W-:Y:S03]  /*5a10*/  LOP3.LUT R5, R5, 0xffe, RZ, 0xc0, !PT ;  /* 0x00000ffe05057812 */ /* 0x000fe600078ec0ff */
[----:B------:R-:W-:Y:S02]  /*5a20*/  @P6 SHF.L.U32 R11, R99, 0x1f, RZ ;  /* 0x0000001f630b6819 */ /* 0x000fe400000006ff */
[----:B------:R-:W-:Y:S01]  /*5a30*/  @P2 SEL R2, R9, R2, !P3 ;  /* 0x0000000209022207 */ /* 0x000fe20005800000 */
[----:B------:R-:W-:Y:S01]  /*5a40*/  IMAD.IADD R48, R44, 0x1, -R5 ;  /* 0x000000012c307824 */ /* 0x000fe200078e0a05 */
[----:B------:R-:W1:Y:S01]  /*5a50*/  @P6 SYNCS.PHASECHK.TRANS64.TRYWAIT P1, [R0+URZ+0x20], R11 ;  /* 0x0000200b000065a7 */ /* 0x000e6200080211ff */
[----:B------:R-:W-:Y:S02]  /*5a60*/  LOP3.LUT R3, R3, 0xffffff00, RZ, 0xc0, !PT ;  /* 0xffffff0003037812 */ /* 0x000fe400078ec0ff */
[----:B------:R-:W-:Y:S03]  /*5a70*/  LOP3.LUT R2, R2, 0x1, RZ, 0xc0, !PT ;  /* 0x0000000102027812 */ /* 0x000fe600078ec0ff */
[----:B------:R-:W-:Y:S01]  /*5a80*/  IMAD.IADD R3, R46, 0x1, R3 ;  /* 0x000000012e037824 */ /* 0x000fe200078e0203 */
[----:B------:R-:W-:Y:S03]  /*5a90*/  ISETP.NE.U32.AND P5, PT, R2, 0x1, PT ;  /* 0x000000010200780c */ /* 0x000fe60003fa5070 */
[----:B------:R-:W-:Y:S01]  /*5aa0*/  IMAD R48, R48, 0x100000, R3 ;  /* 0x0010000030307824 */ /* 0x000fe200078e0203 */
[----:B------:R-:W-:Y:S01]  /*5ab0*/  P2R R65, PR, RZ, 0x20 ;  /* 0x00000020ff417803 */ /* 0x000fe20000000000 */
[----:B------:R3:W4:Y:S01]  /*5ac0*/  SYNCS.PHASECHK.TRANS64.TRYWAIT P0, [R108+URZ+0x90], R7 ;  /* 0x000090076c0075a7 */ /* 0x00072200080011ff */
[----:B-1----:R-:W-:Y:S01]  /*5ad0*/  @P6 SEL R64, RZ, 0x1, !P1 ;  /* 0x00000001ff406807 */ /* 0x002fe20004800000 */
[----:B---3--:R-:W-:Y:S06]  /*5ae0*/  @!P6 BRA `(.L_x_89) ;  /* 0x000000000080e947 */ /* 0x008fec0003800000 */
[----:B------:R-:W-:Y:S01]  /*5af0*/  @P5 IMAD R4, R100, 0x1000, R95 ;  /* 0x0000100064045824 */ /* 0x000fe200078e025f */
[----:B------:R-:W-:Y:S01]  /*5b00*/  ISETP.NE.AND P1, PT, R64, RZ, PT ;  /* 0x000000ff4000720c */ /* 0x000fe20003f25270 */
[----:B------:R-:W-:Y:S01]  /*5b10*/  BSSY B0, `(.L_x_90) ;  /* 0x000000b000007945 */ /* 0x000fe20003800000 */
[----:B------:R-:W-:Y:S01]  /*5b20*/  CS2R R58, SRZ ;  /* 0x00000000003a7805 */ /* 0x000fe2000001ff00 */
[----:B------:R-:W-:Y:S01]  /*5b30*/  @P5 VIADD R2, R4, UR49 ;  /* 0x0000003104025c36 */ /* 0x000fe20008000000 */
[----:B------:R-:W-:Y:S02]  /*5b40*/  CS2R R56, SRZ ;  /* 0x0000000000387805 */ /* 0x000fe4000001ff00 */
[----:B------:R-:W-:Y:S02]  /*5b50*/  CS2R R62, SRZ ;  /* 0x00000000003e7805 */ /* 0x000fe4000001ff00 */
[----:B------:R-:W-:Y:S01]  /*5b60*/  CS2R R60, SRZ ;  /* 0x00000000003c7805 */ /* 0x000fe2000001ff00 */
[----:B------:R-:W-:Y:S04]  /*5b70*/  @P5 IMAD R2, R103, -0x10, R2 ;  /* 0xfffffff067025824 */ /* 0x000fe800078e0202 */
[----:B------:R-:W-:Y:S05]  /*5b80*/  @P1 BRA `(.L_x_91) ;  /* 0x00000000000c1947 */ /* 0x000fea0003800000 */
[----:B------:R-:W-:Y:S04]  /*5b90*/  SHF.L.U32 R3, R99, 0x1f, RZ ;  /* 0x0000001f63037819 */ /* 0x000fe800000006ff */
[----:B------:R-:W1:Y:S02]  /*5ba0*/  SYNCS.PHASECHK.TRANS64.TRYWAIT P1, [R0+URZ+0x20], R3 ;  /* 0x00002003000075a7 */ /* 0x000e6400080211ff */
[----:B-1----:R-:W-:Y:S05]  /*5bb0*/  @!P1 BRA `(.L_x_92) ;  /* 0x0000003c00f09947 */ /* 0x002fea0003800000 */
.L_x_91:
[----:B------:R-:W-:Y:S05]  /*5bc0*/  BSYNC B0 ;  /* 0x0000000000007941 */ /* 0x000fea0003800000 */
.L_x_90:
[----:B------:R-:W-:Y:S01]  /*5bd0*/  ISETP.NE.AND P1, PT, R65, RZ, PT ;  /* 0x000000ff4100720c */ /* 0x000fe20003f25270 */
[----:B-1----:R-:W-:Y:S02]  /*5be0*/  VIADD R3, R0, 0x40 ;  /* 0x0000004000037836 */ /* 0x002fe40000000000 */
[----:B------:R-:W-:Y:S02]  /*5bf0*/  IMAD.U32 R0, RZ, RZ, UR37 ;  /* 0x00000025ff007e24 */ /* 0x000fe4000f8e00ff */
[----:B------:R-:W-:Y:S03]  /*5c00*/  VIADD R100, R100, 0x1 ;  /* 0x0000000164647836 */ /* 0x000fe60000000000 */
[----:B------:R-:W-:Y:S05]  /*5c10*/  PRMT R0, R0, 0x654, R3 ;  /* 0x0000065400007816 */ /* 0x000fea0000000003 */
[----:B------:R1:W3:Y:S04]  /*5c20*/  @P1 LDS.128 R56, [R4+UR49+0x200] ;  /* 0x0002003104381984 */ /* 0x0002e80008000c00 */
[----:B------:R1:W1:Y:S01]  /*5c30*/  @P1 LDS.128 R60, [R2+0x210] ;  /* 0x00021000023c1984 */ /* 0x0002620000000c00 */
[C---:B------:R-:W-:Y:S01]  /*5c40*/  ISETP.NE.AND P1, PT, R100.reuse, 0x4, PT ;  /* 0x000000046400780c */ /* 0x040fe20003f25270 */
[----:B------:R-:W-:Y:S01]  /*5c50*/  @!PT LDS RZ, [RZ] ;  /* 0x00000000fffff984 */ /* 0x000fe20000000800 */
[----:B------:R-:W-:Y:S01]  /*5c60*/  @!PT LDS RZ, [RZ] ;  /* 0x00000000fffff984 */ /* 0x000fe20000000800 */
[----:B------:R-:W-:Y:S01]  /*5c70*/  @!PT LDS RZ, [RZ] ;  /* 0x00000000fffff984 */ /* 0x000fe20000000800 */
[----:B------:R-:W-:Y:S01]  /*5c80*/  @!PT LDS RZ, [RZ] ;  /* 0x00000000fffff984 */ /* 0x000fe20000000800 */
[----:B------:R5:W-:Y:S06]  /*5c90*/  MEMBAR.ALL.CTA ;  /* 0x0000000000007992 */ /* 0x000bec0000008000 */
[----:B-----5:R-:W5:Y:S01]  /*5ca0*/  FENCE.VIEW.ASYNC.S ;  /* 0x00000000000073c6 */ /* 0x020f620000000000 */
[----:B------:R-:W-:Y:S01]  /*5cb0*/  SEL R100, R100, RZ, P1 ;  /* 0x000000ff64647207 */ /* 0x000fe20000800000 */
[----:B-----5:R5:W-:Y:S02]  /*5cc0*/  SYNCS.ARRIVE.TRANS64.RED.A1T0 RZ, [R0+URZ], RZ ;  /* 0x000000ff00ff79a7 */ /* 0x020be400081004ff */
[----:B-----5:R-:W-:Y:S04]  /*5cd0*/  SEL R0, RZ, 0x1, P1 ;  /* 0x00000001ff007807 */ /* 0x020fe80000800000 */
[----:B---3--:R-:W-:Y:S02]  /*5ce0*/  LOP3.LUT R99, R99, R0, RZ, 0x3c, !PT ;  /* 0x0000000063637212 */ /* 0x008fe400078e3cff */
.L_x_89:
[----:B------:R-:W-:Y:S05]  /*5cf0*/  BSYNC B1 ;  /* 0x0000000000017941 */ /* 0x000fea0003800000 */
.L_x_88:
[----:B------:R-:W-:Y:S04]  /*5d00*/  SHF.R.U32.HI R3, RZ, 0x15, R48 ;  /* 0x00000015ff037819 */ /* 0x000fe80000011630 */
[----:B------:R-:W-:Y:S01]  /*5d10*/  LOP3.LUT P1, RZ, R3, 0x3, R96, 0x48, !PT ;  /* 0x0000000303ff7812 */ /* 0x000fe20007824860 */
[----:B------:R-:W-:Y:S01]  /*5d20*/  @!UPT UIADD3 URZ, UPT, UPT, URZ, URZ, URZ ;  /* 0x000000fffffff290 */ /* 0x000fe2000fffe0ff */
[----:B----4-:R-:W-:Y:S11]  /*5d30*/  @P0 BRA `(.L_x_93) ;  /* 0x0000000000080947 */ /* 0x010ff60003800000 */
[----:B------:R-:W3:Y:S02]  /*5d40*/  SYNCS.PHASECHK.TRANS64.TRYWAIT P0, [R108+URZ+0x90], R7 ;  /* 0x000090076c0075a7 */ /* 0x000ee400080011ff */
[----:B---3--:R-:W-:Y:S05]  /*5d50*/  @!P0 BRA `(.L_x_94) ;  /* 0x0000003c009c8947 */ /* 0x008fea0003800000 */
.L_x_93:
[----:B------:R-:W-:Y:S05]  /*5d60*/  @!P1 BRA `(.L_x_95) ;  /* 0x0000000000409947 */ /* 0x000fea0003800000 */
[----:B------:R-:W4:Y:S01]  /*5d70*/  LDCU.64 UR8, c[0x4][0x78] ;  /* 0x01000f00ff0877ac */ /* 0x000f220008000a00 */
[----:B------:R-:W-:Y:S01]  /*5d80*/  MOV R3, 0x0 ;  /* 0x0000000000037802 */ /* 0x000fe20000000f00 */
[----:B------:R-:W-:Y:S02]  /*5d90*/  HFMA2 R12, -RZ, RZ, 0, 5.9604644775390625e-08 ;  /* 0x00000001ff0c7431 */ /* 0x000fe400000001ff */
[----:B------:R-:W-:Y:S02]  /*5da0*/  IMAD.MOV.U32 R8, RZ, RZ, 0x192 ;  /* 0x00000192ff087424 */ /* 0x000fe400078e00ff */
[----:B------:R-:W-:Y:S01]  /*5db0*/  IMAD.MOV.U32 R13, RZ, RZ, RZ ;  /* 0x000000ffff0d7224 */ /* 0x000fe200078e00ff */
[----:B------:R-:W3:Y:S01]  /*5dc0*/  LDCU.64 UR6, c[0x4][0x80] ;  /* 0x01001000ff0677ac */ /* 0x000ee20008000a00 */
[----:B-1----:R-:W1:Y:S01]  /*5dd0*/  LDC.64 R2, c[0x4][R3] ;  /* 0x0100000003027b82 */ /* 0x002e620000000a00 */
[----:B------:R-:W5:Y:S01]  /*5de0*/  LDCU.64 UR4, c[0x4][0x18] ;  /* 0x01000300ff0477ac */ /* 0x000f620008000a00 */
[----:B----4-:R-:W-:Y:S01]  /*5df0*/  MOV R5, UR9 ;  /* 0x0000000900057c02 */ /* 0x010fe20008000f00 */
[----:B------:R-:W-:Y:S01]  /*5e00*/  IMAD.U32 R4, RZ, RZ, UR8 ;  /* 0x00000008ff047e24 */ /* 0x000fe2000f8e00ff */
[----:B---3--:R-:W-:Y:S01]  /*5e10*/  MOV R7, UR7 ;  /* 0x0000000700077c02 */ /* 0x008fe20008000f00 */
[----:B------:R-:W-:Y:S01]  /*5e20*/  IMAD.U32 R6, RZ, RZ, UR6 ;  /* 0x00000006ff067e24 */ /* 0x000fe2000f8e00ff */
[----:B-----5:R-:W-:Y:S01]  /*5e30*/  MOV R11, UR5 ;  /* 0x00000005000b7c02 */ /* 0x020fe20008000f00 */
[----:B------:R-:W-:Y:S02]  /*5e40*/  IMAD.U32 R10, RZ, RZ, UR4 ;  /* 0x00000004ff0a7e24 */ /* 0x000fe4000f8e00ff */
[----:B------:R-:W-:Y:S07]  /*5e50*/  LEPC R20, `(.L_x_95) ;  /* 0x000000001014794e */ /* 0x000fee0000000000 */
[----:B-12---:R-:W-:Y:S05]  /*5e60*/  CALL.ABS.NOINC R2 ;  /* 0x0000000002007343 */ /* 0x006fea0003c00000 */
.L_x_95:
[----:B------:R-:W-:Y:S05]  /*5e70*/  WARPSYNC.ALL ;  /* 0x0000000000007948 */ /* 0x000fea0003800000 */
[----:B------:R-:W-:Y:S01]  /*5e80*/  R2UR UR4, R48 ;  /* 0x00000000300472ca */ /* 0x000fe200000e0000 */
[----:B------:R-:W-:Y:S01]  /*5e90*/  BSSY.RECONVERGENT B0, `(.L_x_96) ;  /* 0x00000a1000007945 */ /* 0x000fe20003800200 */
[C---:B------:R-:W-:Y:S02]  /*5ea0*/  SHF.L.U32 R51, R56.reuse, 0x10, RZ ;  /* 0x0000001038337819 */ /* 0x040fe400000006ff */
[C---:B------:R-:W-:Y:S02]  /*5eb0*/  PRMT R49, R56.reuse, 0x8880, RZ ;  /* 0x0000888038317816 */ /* 0x040fe400000000ff */
[----:B------:R-:W-:Y:S02]  /*5ec0*/  SHF.R.S32.HI R51, RZ, 0x18, R51 ;  /* 0x00000018ff337819 */ /* 0x000fe40000011433 */
[----:B------:R-:W-:Y:S02]  /*5ed0*/  SHF.L.U32 R52, R56, 0x8, RZ ;  /* 0x0000000838347819 */ /* 0x000fe400000006ff */
[C---:B------:R-:W-:Y:S02]  /*5ee0*/  PRMT R54, R58.reuse, 0x8880, RZ ;  /* 0x000088803a367816 */ /* 0x040fe400000000ff */
[----:B------:R-:W-:Y:S01]  /*5ef0*/  SHF.L.U32 R53, R58, 0x8, RZ ;  /* 0x000000083a357819 */ /* 0x000fe200000006ff */
[----:B-1-3--:R-:W-:Y:S01]  /*5f00*/  LDTM.16dp32bit_t0_t15.x32 R4, tmem[UR4] ;  /* 0x00000004000479ee */ /* 0x00afe20008a80000 */
[----:B------:R-:W2:Y:S01]  /*5f10*/  LDTM.16dp32bit_t16_t31.x32 R4, tmem[UR4+0x20] ;  /* 0x00002004000479ee */ /* 0x000ea20008aa0000 */
[----:B------:R-:W-:Y:S02]  /*5f20*/  IADD3 R67, PT, PT, R95, UR49, RZ ;  /* 0x000000315f437c10 */ /* 0x000fe4000fffe0ff */
[----:B------:R-:W-:Y:S02]  /*5f30*/  SHF.L.U32 R66, R97, 0x4, RZ ;  /* 0x0000000461427819 */ /* 0x000fe400000006ff */
[----:B------:R-:W-:Y:S02]  /*5f40*/  SHF.R.S32.HI R53, RZ, 0x18, R53 ;  /* 0x00000018ff357819 */ /* 0x000fe40000011435 */
[----:B------:R-:W-:Y:S02]  /*5f50*/  IADD3 R109, PT, PT, R67, R66, RZ ;  /* 0x00000042436d7210 */ /* 0x000fe40007ffe0ff */
[----:B------:R-:W-:Y:S02]  /*5f60*/  ISETP.NE.AND P0, PT, R105, RZ, PT ;  /* 0x000000ff6900720c */ /* 0x000fe40003f05270 */
[----:B------:R-:W-:Y:S01]  /*5f70*/  ISETP.NE.AND P6, PT, R72, RZ, PT ;  /* 0x000000ff4800720c */ /* 0x000fe20003fc5270 */
[----:B--2---:R-:W-:Y:S11]  /*5f80*/  IMAD R0, R47, R4, RZ ;  /* 0x000000042f007224 */ /* 0x004ff600078e02ff */
[----:B------:R-:W-:Y:S01]  /*5f90*/  @!UPT UIADD3 URZ, UPT, UPT, URZ, URZ, URZ ;  /* 0x000000fffffff290 */ /* 0x000fe2000fffe0ff */
[----:B------:R-:W-:Y:S01]  /*5fa0*/  @P6 SHF.L.U32 R74, R99, 0x1f, RZ ;  /* 0x0000001f634a6819 */ /* 0x000fe200000006ff */
[----:B------:R-:W-:Y:S02]  /*5fb0*/  IMAD R2, R47, R5, RZ ;  /* 0x000000052f027224 */ /* 0x000fe400078e02ff */
[----:B------:R-:W-:Y:S01]  /*5fc0*/  IMAD R0, R49, R50, R0 ;  /* 0x0000003231007224 */ /* 0x000fe200078e0200 */
[----:B------:R-:W-:Y:S01]  /*5fd0*/  SHF.R.S32.HI R49, RZ, 0x18, R52 ;  /* 0x00000018ff317819 */ /* 0x000fe20000011434 */
[----:B------:R-:W-:Y:S01]  /*5fe0*/  IMAD R3, R47, R6, RZ ;  /* 0x000000062f037224 */ /* 0x000fe200078e02ff */
[----:B------:R-:W-:Y:S01]  /*5ff0*/  SHF.L.U32 R52, R57, 0x10, RZ ;  /* 0x0000001039347819 */ /* 0x000fe200000006ff */
[-C--:B------:R-:W-:Y:S01]  /*6000*/  IMAD R2, R51, R50.reuse, R2 ;  /* 0x0000003233027224 */ /* 0x080fe200078e0202 */
[----:B------:R-:W-:Y:S01]  /*6010*/  SHF.R.S32.HI R51, RZ, 0x18, R56 ;  /* 0x00000018ff337819 */ /* 0x000fe20000011438 */
[----:B------:R-:W-:Y:S02]  /*6020*/  IMAD R7, R47, R7, RZ ;  /* 0x000000072f077224 */ /* 0x000fe400078e02ff */
[-C--:B------:R-:W-:Y:S01]  /*6030*/  IMAD R3, R49, R50.reuse, R3 ;  /* 0x0000003231037224 */ /* 0x080fe200078e0203 */
[----:B------:R-:W-:Y:S01]  /*6040*/  PRMT R49, R57, 0x8880, RZ ;  /* 0x0000888039317816 */ /* 0x000fe200000000ff */
[----:B------:R-:W-:Y:S01]  /*6050*/  IMAD R7, R51, R50, R7 ;  /* 0x0000003233077224 */ /* 0x000fe200078e0207 */
[----:B------:R-:W-:Y:S01]  /*6060*/  SHF.R.S32.HI R51, RZ, 0x18, R52 ;  /* 0x00000018ff337819 */ /* 0x000fe20000011434 */
[----:B------:R-:W-:Y:S02]  /*6070*/  IMAD R4, R47, R8, RZ ;  /* 0x000000082f047224 */ /* 0x000fe400078e02ff */
[----:B------:R-:W-:Y:S01]  /*6080*/  IMAD.SHL.U32 R52, R57, 0x100, RZ ;  /* 0x0000010039347824 */ /* 0x000fe200078e00ff */
[----:B------:R-:W-:Y:S01]  /*6090*/  I2IP.S8.S32.SAT R55, R7, R3, RZ ;  /* 0x0000000307377239 */ /* 0x000fe200000014ff */
[----:B------:R-:W-:Y:S02]  /*60a0*/  IMAD R5, R47, R9, RZ ;  /* 0x000000092f057224 */ /* 0x000fe400078e02ff */
[----:B------:R-:W-:Y:S01]  /*60b0*/  IMAD R4, R49, R50, R4 ;  /* 0x0000003231047224 */ /* 0x000fe200078e0204 */
[----:B------:R-:W-:Y:S01]  /*60c0*/  SHF.R.S32.HI R49, RZ, 0x18, R52 ;  /* 0x00000018ff317819 */ /* 0x000fe20000011434 */
[----:B------:R-:W-:Y:S01]  /*60d0*/  IMAD R6, R47, R10, RZ ;  /* 0x0000000a2f067224 */ /* 0x000fe200078e02ff */
[----:B------:R-:W-:Y:S01]  /*60e0*/  I2IP.S8.S32.SAT R68, R2, R0, R55 ;  /* 0x0000000002447239 */ /* 0x000fe20000001437 */
[-C--:B------:R-:W-:Y:S01]  /*60f0*/  IMAD R5, R51, R50.reuse, R5 ;  /* 0x0000003233057224 */ /* 0x080fe200078e0205 */
[----:B------:R-:W-:Y:S01]  /*6100*/  SHF.L.U32 R52, R58, 0x10, RZ ;  /* 0x000000103a347819 */ /* 0x000fe200000006ff */
[----:B------:R-:W-:Y:S01]  /*6110*/  IMAD R11, R47, R11, RZ ;  /* 0x0000000b2f0b7224 */ /* 0x000fe200078e02ff */
[----:B------:R-:W-:Y:S01]  /*6120*/  SHF.R.S32.HI R51, RZ, 0x18, R57 ;  /* 0x00000018ff337819 */ /* 0x000fe20000011439 */
[----:B------:R-:W-:Y:S01]  /*6130*/  IMAD R6, R49, R50, R6 ;  /* 0x0000003231067224 */ /* 0x000fe200078e0206 */
[----:B------:R-:W-:Y:S01]  /*6140*/  SHF.R.S32.HI R52, RZ, 0x18, R52 ;  /* 0x00000018ff347819 */ /* 0x000fe20000011434 */
[C---:B------:R-:W-:Y:S02]  /*6150*/  IMAD R8, R47.reuse, R12, RZ ;  /* 0x0000000c2f087224 */ /* 0x040fe400078e02ff */
[----:B------:R-:W-:Y:S02]  /*6160*/  IMAD.MOV.U32 R49, RZ, RZ, R54 ;  /* 0x000000ffff317224 */ /* 0x000fe400078e0036 */
[----:B------:R-:W-:Y:S02]  /*6170*/  IMAD R9, R47, R13, RZ ;  /* 0x0000000d2f097224 */ /* 0x000fe400078e02ff */
[----:B------:R-:W-:Y:S01]  /*6180*/  IMAD R11, R51, R50, R11 ;  /* 0x00000032330b7224 */ /* 0x000fe200078e020b */
[----:B------:R-:W-:Y:S01]  /*6190*/  SHF.R.S32.HI R51, RZ, 0x18, R58 ;  /* 0x00000018ff337819 */ /* 0x000fe2000001143a */
[----:B------:R-:W-:Y:S02]  /*61a0*/  IMAD R10, R47, R14, RZ ;  /* 0x0000000e2f0a7224 */ /* 0x000fe400078e02ff */
[----:B------:R-:W-:Y:S01]  /*61b0*/  IMAD R8, R49, R50, R8 ;  /* 0x0000003231087224 */ /* 0x000fe200078e0208 */
[----:B------:R-:W-:Y:S01]  /*61c0*/  I2IP.S8.S32.SAT R69, R11, R6, RZ ;  /* 0x000000060b457239 */ /* 0x000fe200000014ff */
[----:B------:R-:W-:Y:S01]  /*61d0*/  IMAD R15, R47, R15, RZ ;  /* 0x0000000f2f0f7224 */ /* 0x000fe200078e02ff */
[----:B------:R-:W-:Y:S01]  /*61e0*/  PRMT R49, R59, 0x8880, RZ ;  /* 0x000088803b317816 */ /* 0x000fe200000000ff */
[----:B------:R-:W-:Y:S01]  /*61f0*/  IMAD R9, R52, R50, R9 ;  /* 0x0000003234097224 */ /* 0x000fe200078e0209 */
[----:B------:R-:W-:Y:S01]  /*6200*/  I2IP.S8.S32.SAT R69, R5, R4, R69 ;  /* 0x0000000405457239 */ /* 0x000fe20000001445 */
[-C--:B------:R-:W-:Y:S01]  /*6210*/  IMAD R10, R53, R50.reuse, R10 ;  /* 0x00000032350a7224 */ /* 0x080fe200078e020a */
[----:B------:R-:W-:Y:S01]  /*6220*/  SHF.L.U32 R53, R59, 0x8, RZ ;  /* 0x000000083b357819 */ /* 0x000fe200000006ff */
[----:B------:R-:W-:Y:S01]  /*6230*/  IMAD R15, R51, R50, R15 ;  /* 0x00000032330f7224 */ /* 0x000fe200078e020f */
[----:B------:R-:W-:Y:S01]  /*6240*/  SHF.L.U32 R51, R59, 0x10, RZ ;  /* 0x000000103b337819 */ /* 0x000fe200000006ff */
[C---:B------:R-:W-:Y:S01]  /*6250*/  IMAD R12, R47.reuse, R16, RZ ;  /* 0x000000102f0c7224 */ /* 0x040fe200078e02ff */
[----:B------:R-:W-:Y:S01]  /*6260*/  SHF.R.S32.HI R53, RZ, 0x18, R53 ;  /* 0x00000018ff357819 */ /* 0x000fe20000011435 */
[C---:B------:R-:W-:Y:S01]  /*6270*/  IMAD R13, R47.reuse, R17, RZ ;  /* 0x000000112f0d7224 */ /* 0x040fe200078e02ff */
[----:B------:R-:W-:Y:S01]  /*6280*/  SHF.R.S32.HI R51, RZ, 0x18, R51 ;  /* 0x00000018ff337819 */ /* 0x000fe20000011433 */
[----:B------:R-:W-:Y:S01]  /*6290*/  IMAD R14, R47, R18, RZ ;  /* 0x000000122f0e7224 */ /* 0x000fe200078e02ff */
[----:B------:R-:W-:Y:S01]  /*62a0*/  I2IP.S8.S32.SAT R70, R15, R10, RZ ;  /* 0x0000000a0f467239 */ /* 0x000fe200000014ff */
[----:B------:R-:W-:Y:S01]  /*62b0*/  IMAD R12, R49, R50, R12 ;  /* 0x00000032310c7224 */ /* 0x000fe200078e020c */
[----:B------:R-:W-:Y:S01]  /*62c0*/  SHF.R.S32.HI R49, RZ, 0x18, R59 ;  /* 0x00000018ff317819 */ /* 0x000fe2000001143b */
[----:B------:R-:W-:Y:S01]  /*62d0*/  IMAD R19, R47, R19, RZ ;  /* 0x000000132f137224 */ /* 0x000fe200078e02ff */
[----:B------:R-:W-:Y:S01]  /*62e0*/  I2IP.S8.S32.SAT R70, R9, R8, R70 ;  /* 0x0000000809467239 */ /* 0x000fe20000001446 */
[-C--:B------:R-:W-:Y:S01]  /*62f0*/  IMAD R13, R51, R50.reuse, R13 ;  /* 0x00000032330d7224 */ /* 0x080fe200078e020d */
[C---:B------:R-:W-:Y:S01]  /*6300*/  PRMT R51, R60.reuse, 0x8880, RZ ;  /* 0x000088803c337816 */ /* 0x040fe200000000ff */
[-C--:B------:R-:W-:Y:S01]  /*6310*/  IMAD R14, R53, R50.reuse, R14 ;  /* 0x00000032350e7224 */ /* 0x080fe200078e020e */
[----:B------:R-:W-:Y:S01]  /*6320*/  PRMT R53, R61, 0x8880, RZ ;  /* 0x000088803d357816 */ /* 0x000fe200000000ff */
[----:B------:R-:W-:Y:S01]  /*6330*/  IMAD R19, R49, R50, R19 ;  /* 0x0000003231137224 */ /* 0x000fe200078e0213 */
[----:B------:R-:W-:Y:S01]  /*6340*/  MOV R49, R51 ;  /* 0x0000003300317202 */ /* 0x000fe20000000f00 */
[----:B------:R-:W-:Y:S02]  /*6350*/  IMAD R16, R47, R20, RZ ;  /* 0x000000142f107224 */ /* 0x000fe400078e02ff */
[C---:B------:R-:W-:Y:S01]  /*6360*/  IMAD.U32 R52, R60.reuse, 0x10000, RZ ;  /* 0x000100003c347824 */ /* 0x040fe200078e00ff */
[----:B------:R-:W-:Y:S01]  /*6370*/  I2IP.S8.S32.SAT R71, R19, R14, RZ ;  /* 0x0000000e13477239 */ /* 0x000fe200000014ff */
[----:B------:R-:W-:Y:S01]  /*6380*/  IMAD R16, R49, R50, R16 ;  /* 0x0000003231107224 */ /* 0x000fe200078e0210 */
[----:B------:R-:W-:Y:S01]  /*6390*/  SHF.L.U32 R49, R60, 0x8, RZ ;  /* 0x000000083c317819 */ /* 0x000fe200000006ff */
[C---:B------:R-:W-:Y:S01]  /*63a0*/  IMAD R17, R47.reuse, R21, RZ ;  /* 0x000000152f117224 */ /* 0x040fe200078e02ff */
[----:B------:R-:W-:Y:S01]  /*63b0*/  SHF.R.S32.HI R51, RZ, 0x18, R52 ;  /* 0x00000018ff337819 */ /* 0x000fe20000011434 */
[C---:B------:R-:W-:Y:S01]  /*63c0*/  IMAD R18, R47.reuse, R22, RZ ;  /* 0x000000162f127224 */ /* 0x040fe200078e02ff */
[----:B------:R-:W-:Y:S01]  /*63d0*/  SHF.R.S32.HI R49, RZ, 0x18, R49 ;  /* 0x00000018ff317819 */ /* 0x000fe20000011431 */
[----:B------:R-:W-:Y:S01]  /*63e0*/  IMAD R23, R47, R23, RZ ;  /* 0x000000172f177224 */ /* 0x000fe200078e02ff */
[----:B------:R-:W-:Y:S01]  /*63f0*/  I2IP.S8.S32.SAT R71, R13, R12, R71 ;  /* 0x0000000c0d477239 */ /* 0x000fe20000001447 */
[----:B------:R-:W-:Y:S01]  /*6400*/  IMAD R17, R51, R50, R17 ;  /* 0x0000003233117224 */ /* 0x000fe200078e0211 */
[C---:B------:R-:W-:Y:S01]  /*6410*/  SHF.L.U32 R52, R61.reuse, 0x10, RZ ;  /* 0x000000103d347819 */ /* 0x040fe200000006ff */
[----:B------:R-:W-:Y:S01]  /*6420*/  IMAD.SHL.U32 R54, R61, 0x100, RZ ;  /* 0x000001003d367824 */ /* 0x000fe200078e00ff */
[----:B------:R-:W-:Y:S01]  /*6430*/  SHF.R.S32.HI R51, RZ, 0x18, R60 ;  /* 0x00000018ff337819 */ /* 0x000fe2000001143c */
[----:B------:R-:W-:Y:S01]  /*6440*/  IMAD R20, R47, R24, RZ ;  /* 0x000000182f147224 */ /* 0x000fe200078e02ff */
[----:B------:R1:W-:Y:S01]  /*6450*/  STS.128 [R95+UR49+0x4200], R68 ;  /* 0x004200445f007988 */ /* 0x0003e20008000c31 */
[-C--:B------:R-:W-:Y:S01]  /*6460*/  IMAD R18, R49, R50.reuse, R18 ;  /* 0x0000003231127224 */ /* 0x080fe200078e0212 */
[----:B------:R-:W-:Y:S01]  /*6470*/  SHF.R.S32.HI R52, RZ, 0x18, R52 ;  /* 0x00000018ff347819 */ /* 0x000fe20000011434 */
[----:B------:R-:W-:Y:S01]  /*6480*/  IMAD R21, R47, R25, RZ ;  /* 0x000000192f157224 */ /* 0x000fe200078e02ff */
[----:B------:R-:W-:Y:S01]  /*6490*/  SHF.R.S32.HI R49, RZ, 0x18, R54 ;  /* 0x00000018ff317819 */ /* 0x000fe20000011436 */
[----:B------:R-:W-:Y:S01]  /*64a0*/  IMAD R23, R51, R50, R23 ;  /* 0x0000003233177224 */ /* 0x000fe200078e0217 */
[----:B------:R-:W-:Y:S01]  /*64b0*/  SHF.R.S32.HI R51, RZ, 0x18, R61 ;  /* 0x00000018ff337819 */ /* 0x000fe2000001143d */
[----:B------:R-:W-:Y:S01]  /*64c0*/  IMAD R22, R47, R26, RZ ;  /* 0x0000001a2f167224 */ /* 0x000fe200078e02ff */
[----:B------:R-:W-:Y:S01]  /*64d0*/  SHF.R.S32.HI R54, RZ, 0x18, R63 ;  /* 0x00000018ff367819 */ /* 0x000fe2000001143f */
[----:B------:R-:W-:Y:S01]  /*64e0*/  IMAD R20, R53, R50, R20 ;  /* 0x0000003235147224 */ /* 0x000fe200078e0214 */
[----:B------:R-:W-:Y:S01]  /*64f0*/  I2IP.S8.S32.SAT R76, R23, R18, RZ ;  /* 0x00000012174c7239 */ /* 0x000fe200000014ff */
[----:B------:R-:W-:Y:S01]  /*6500*/  IMAD R27, R47, R27, RZ ;  /* 0x0000001b2f1b7224 */ /* 0x000fe200078e02ff */
[----:B------:R-:W-:Y:S01]  /*6510*/  SHF.L.U32 R53, R62, 0x8, RZ ;  /* 0x000000083e357819 */ /* 0x000fe200000006ff */
[-C--:B------:R-:W-:Y:S01]  /*6520*/  IMAD R21, R52, R50.reuse, R21 ;  /* 0x0000003234157224 */ /* 0x080fe200078e0215 */
[C---:B------:R-:W-:Y:S01]  /*6530*/  SHF.L.U32 R52, R62.reuse, 0x10, RZ ;  /* 0x000000103e347819 */ /* 0x040fe200000006ff */
[----:B------:R-:W-:Y:S01]  /*6540*/  IMAD R22, R49, R50, R22 ;  /* 0x0000003231167224 */ /* 0x000fe200078e0216 */
[----:B------:R-:W-:Y:S01]  /*6550*/  PRMT R49, R62, 0x8880, RZ ;  /* 0x000088803e317816 */ /* 0x000fe200000000ff */
[----:B------:R-:W-:Y:S01]  /*6560*/  IMAD R24, R47, R28, RZ ;  /* 0x0000001c2f187224 */ /* 0x000fe200078e02ff */
[----:B------:R-:W-:Y:S01]  /*6570*/  I2IP.S8.S32.SAT R76, R17, R16, R76 ;  /* 0x00000010114c7239 */ /* 0x000fe2000000144c */
[----:B------:R-:W-:Y:S01]  /*6580*/  IMAD R27, R51, R50, R27 ;  /* 0x00000032331b7224 */ /* 0x000fe200078e021b */
[----:B------:R-:W-:Y:S01]  /*6590*/  SHF.R.S32.HI R51, RZ, 0x18, R52 ;  /* 0x00000018ff337819 */ /* 0x000fe20000011434 */
[C---:B------:R-:W-:Y:S01]  /*65a0*/  IMAD R25, R47.reuse, R29, RZ ;  /* 0x0000001d2f197224 */ /* 0x040fe200078e02ff */
[----:B------:R-:W-:Y:S01]  /*65b0*/  SHF.R.S32.HI R53, RZ, 0x18, R53 ;  /* 0x00000018ff357819 */ /* 0x000fe20000011435 */
[----:B------:R-:W-:Y:S01]  /*65c0*/  IMAD R26, R47, R30, RZ ;  /* 0x0000001e2f1a7224 */ /* 0x000fe200078e02ff */
[----:B------:R-:W-:Y:S01]  /*65d0*/  I2IP.S8.S32.SAT R77, R27, R22, RZ ;  /* 0x000000161b4d7239 */ /* 0x000fe200000014ff */
[-C--:B------:R-:W-:Y:S01]  /*65e0*/  IMAD R24, R49, R50.reuse, R24 ;  /* 0x0000003231187224 */ /* 0x080fe200078e0218 */
[----:B------:R-:W-:Y:S01]  /*65f0*/  SHF.L.U32 R52, R63, 0x10, RZ ;  /* 0x000000103f347819 */ /* 0x000fe200000006ff */
[----:B------:R-:W-:Y:S01]  /*6600*/  IMAD R25, R51, R50, R25 ;  /* 0x0000003233197224 */ /* 0x000fe200078e0219 */
[----:B------:R-:W-:Y:S01]  /*6610*/  I2IP.S8.S32.SAT R77, R21, R20, R77 ;  /* 0x00000014154d7239 */ /* 0x000fe2000000144d */
[----:B------:R-:W-:Y:S01]  /*6620*/  IMAD R26, R53, R50, R26 ;  /* 0x00000032351a7224 */ /* 0x000fe200078e021a */
[----:B------:R-:W-:Y:S01]  /*6630*/  SHF.R.S32.HI R49, RZ, 0x18, R62 ;  /* 0x00000018ff317819 */ /* 0x000fe2000001143e */
[----:B------:R-:W-:Y:S01]  /*6640*/  IMAD R31, R47, R31, RZ ;  /* 0x0000001f2f1f7224 */ /* 0x000fe200078e02ff */
[C---:B------:R-:W-:Y:S01]  /*6650*/  PRMT R51, R63.reuse, 0x8880, RZ ;  /* 0x000088803f337816 */ /* 0x040fe200000000ff */
[----:B------:R-:W-:Y:S01]  /*6660*/  IMAD.SHL.U32 R53, R63, 0x100, RZ ;  /* 0x000001003f357824 */ /* 0x000fe200078e00ff */
[----:B------:R-:W-:Y:S01]  /*6670*/  SHF.R.S32.HI R52, RZ, 0x18, R52 ;  /* 0x00000018ff347819 */ /* 0x000fe20000011434 */
[C---:B------:R-:W-:Y:S02]  /*6680*/  IMAD R28, R47.reuse, R32, RZ ;  /* 0x000000202f1c7224 */ /* 0x040fe400078e02ff */
[----:B------:R-:W-:Y:S01]  /*6690*/  IMAD R29, R47, R33, RZ ;  /* 0x000000212f1d7224 */ /* 0x000fe200078e02ff */
[----:B------:R-:W-:Y:S01]  /*66a0*/  SHF.R.S32.HI R53, RZ, 0x18, R53 ;  /* 0x00000018ff357819 */ /* 0x000fe20000011435 */
[-C--:B------:R-:W-:Y:S02]  /*66b0*/  IMAD R31, R49, R50.reuse, R31 ;  /* 0x00000032311f7224 */ /* 0x080fe400078e021f */
[----:B------:R-:W-:Y:S02]  /*66c0*/  IMAD R28, R51, R50, R28 ;  /* 0x00000032331c7224 */ /* 0x000fe400078e021c */
[----:B------:R-:W-:Y:S01]  /*66d0*/  IMAD R30, R47, R34, RZ ;  /* 0x000000222f1e7224 */ /* 0x000fe200078e02ff */
[----:B------:R-:W-:Y:S01]  /*66e0*/  I2IP.S8.S32.SAT R55, R31, R26, RZ ;  /* 0x0000001a1f377239 */ /* 0x000fe200000014ff */
[----:B------:R-:W-:Y:S02]  /*66f0*/  IMAD R29, R52, R50, R29 ;  /* 0x00000032341d7224 */ /* 0x000fe400078e021d */
[----:B------:R-:W-:Y:S01]  /*6700*/  IMAD R35, R47, R35, RZ ;  /* 0x000000232f237224 */ /* 0x000fe200078e02ff */
[----:B------:R-:W-:Y:S01]  /*6710*/  I2IP.S8.S32.SAT R78, R25, R24, R55 ;  /* 0x00000018194e7239 */ /* 0x000fe20000001437 */
[-C--:B------:R-:W-:Y:S01]  /*6720*/  IMAD R30, R53, R50.reuse, R30 ;  /* 0x00000032351e7224 */ /* 0x080fe200078e021e */
[----:B------:R-:W-:Y:S01]  /*6730*/  LEA R55, R100, UR49, 0x3 ;  /* 0x0000003164377c11 */ /* 0x000fe2000f8e18ff */
[----:B------:R-:W-:Y:S05]  /*6740*/  IMAD R35, R54, R50, R35 ;  /* 0x0000003236237224 */ /* 0x000fea00078e0223 */
[----:B------:R-:W-:Y:S04]  /*6750*/  I2IP.S8.S32.SAT R73, R35, R30, RZ ;  /* 0x0000001e23497239 */ /* 0x000fe800000014ff */
[----:B------:R-:W-:Y:S05]  /*6760*/  I2IP.S8.S32.SAT R79, R29, R28, R73 ;  /* 0x0000001c1d4f7239 */ /* 0x000fea0000001449 */
[----:B------:R1:W-:Y:S01]  /*6770*/  STS.128 [R109+0x4210], R76 ;  /* 0x0042104c6d007388 */ /* 0x0003e20000000c00 */
[----:B------:R-:W-:Y:S01]  /*6780*/  @!PT LDS RZ, [RZ] ;  /* 0x00000000fffff984 */ /* 0x000fe20000000800 */
[----:B------:R-:W-:Y:S01]  /*6790*/  @!PT LDS RZ, [RZ] ;  /* 0x00000000fffff984 */ /* 0x000fe20000000800 */
[----:B------:R-:W-:Y:S01]  /*67a0*/  @!PT LDS RZ, [RZ] ;  /* 0x00000000fffff984 */ /* 0x000fe20000000800 */
[----:B------:R-:W-:Y:S01]  /*67b0*/  @!PT LDS RZ, [RZ] ;  /* 0x00000000fffff984 */ /* 0x000fe20000000800 */
[----:B------:R2:W-:Y:S07]  /*67c0*/  MEMBAR.ALL.CTA ;  /* 0x0000000000007992 */ /* 0x0005ee0000008000 */
[----:B--2---:R-:W2:Y:S02]  /*67d0*/  FENCE.VIEW.ASYNC.S ;  /* 0x00000000000073c6 */ /* 0x004ea40000000000 */
[----:B--2---:R-:W-:Y:S06]  /*67e0*/  BAR.SYNC.DEFER_BLOCKING 0x1, 0x80 ;  /* 0x0042000000007b1d */ /* 0x004fec0000010000 */
[----:B------:R-:W-:Y:S05]  /*67f0*/  @P0 BRA `(.L_x_97) ;  /* 0x0000000000280947 */ /* 0x000fea0003800000 */
[----:B------:R-:W-:Y:S02]  /*6800*/  UIADD3 UR4, UPT, UPT, UR49, 0x4200, URZ ;  /* 0x0000420031047890 */ /* 0x000fe4000fffe0ff */
[----:B------:R-:W-:Y:S01]  /*6810*/  UIADD3 UR6, UP0, UPT, UR52, 0x680, URZ ;  /* 0x0000068034067890 */ /* 0x000fe2000ff1e0ff */
[----:B------:R-:W-:Y:S03]  /*6820*/  UMOV UR43, UR36 ;  /* 0x00000024002b7c82 */ /* 0x000fe60008000000 */
[----:B------:R-:W-:Y:S01]  /*6830*/  MOV R104, UR4 ;  /* 0x0000000400687c02 */ /* 0x000fe20008000f00 */
[----:B------:R-:W-:Y:S03]  /*6840*/  UIADD3.X UR7, UPT, UPT, URZ, UR53, URZ, UP0, !UPT ;  /* 0x00000035ff077290 */ /* 0x000fe600087fe4ff */
[----:B------:R-:W-:Y:S11]  /*6850*/  R2UR UR40, R104 ;  /* 0x00000000682872ca */ /* 0x000ff600000e0000 */
[----:B------:R-:W-:Y:S02]  /*6860*/  @!UPT UIADD3 URZ, UPT, UPT, URZ, URZ, URZ ;  /* 0x000000fffffff290 */ /* 0x000fe4000fffe0ff */
[----:B------:R2:W-:Y:S01]  /*6870*/  UTMASTG.3D [UR40], [UR6] ;  /* 0x00000028060073b5 */ /* 0x0005e20008010000 */
[----:B------:R0:W-:Y:S01]  /*6880*/  UTMACMDFLUSH ;  /* 0x00000000000079b7 */ /* 0x0001e20000000000 */
[----:B--2---:R-:W-:Y:S04]  /*6890*/  DEPBAR.LE SB0, 0x1 ;  /* 0x000080400000791a */ /* 0x004fe80000000000 */
.L_x_97:
[----:B------:R-:W-:Y:S05]  /*68a0*/  BSYNC.RECONVERGENT B0 ;  /* 0x0000000000007941 */ /* 0x000fea0003800200 */
.L_x_96:
[----:B------:R-:W-:Y:S06]  /*68b0*/  BAR.SYNC.DEFER_BLOCKING 0x1, 0x80 ;  /* 0x0042000000007b1d */ /* 0x000fec0000010000 */
[----:B------:R-:W2:Y:S01]  /*68c0*/  @P6 SYNCS.PHASECHK.TRANS64.TRYWAIT P0, [R55+URZ+0x20], R74 ;  /* 0x0000204a370065a7 */ /* 0x000ea200080011ff */
[----:B------:R-:W-:Y:S01]  /*68d0*/  BSSY B1, `(.L_x_98) ;  /* 0x000001f000017945 */ /* 0x000fe20003800000 */
[----:B--2---:R-:W-:Y:S03]  /*68e0*/  @P6 SEL R64, RZ, 0x1, !P0 ;  /* 0x00000001ff406807 */ /* 0x004fe60004000000 */
[----:B------:R-:W-:Y:S05]  /*68f0*/  @!P6 BRA `(.L_x_99) ;  /* 0x000000000070e947 */ /* 0x000fea0003800000 */
[----:B------:R-:W-:Y:S01]  /*6900*/  ISETP.NE.AND P1, PT, R65, RZ, PT ;  /* 0x000000ff4100720c */ /* 0x000fe20003f25270 */
[----:B------:R-:W-:Y:S01]  /*6910*/  BSSY B0, `(.L_x_100) ;  /* 0x0000008000007945 */ /* 0x000fe20003800000 */
[----:B------:R-:W-:Y:S11]  /*6920*/  ISETP.NE.AND P0, PT, R64, RZ, PT ;  /* 0x000000ff4000720c */ /* 0x000ff60003f05270 */
[----:B------:R-:W-:Y:S04]  /*6930*/  @P1 IMAD R3, R100, 0x1000, R67 ;  /* 0x0000100064031824 */ /* 0x000fe800078e0243 */
[----:B------:R-:W-:Y:S01]  /*6940*/  @P1 IMAD.IADD R2, R66, 0x1, R3 ;  /* 0x0000000142021824 */ /* 0x000fe200078e0203 */
[----:B------:R-:W-:Y:S06]  /*6950*/  @P0 BRA `(.L_x_101) ;  /* 0x00000000000c0947 */ /* 0x000fec0003800000 */
[----:B------:R-:W-:Y:S04]  /*6960*/  SHF.L.U32 R0, R99, 0x1f, RZ ;  /* 0x0000001f63007819 */ /* 0x000fe800000006ff */
[----:B------:R-:W2:Y:S02]  /*6970*/  SYNCS.PHASECHK.TRANS64.TRYWAIT P0, [R55+URZ+0x20], R0 ;  /* 0x00002000370075a7 */ /* 0x000ea400080011ff */
[----:B--2---:R-:W-:Y:S05]  /*6980*/  @!P0 BRA `(.L_x_102) ;  /* 0x0000003000a48947 */ /* 0x004fea0003800000 */
.L_x_101:
[----:B------:R-:W-:Y:S05]  /*6990*/  BSYNC B0 ;  /* 0x0000000000007941 */ /* 0x000fea0003800000 */
.L_x_100:
[----:B------:R-:W-:Y:S01]  /*69a0*/  ISETP.NE.AND P0, PT, R65, RZ, PT ;  /* 0x000000ff4100720c */ /* 0x000fe20003f05270 */
[----:B--2---:R-:W-:Y:S02]  /*69b0*/  VIADD R55, R55, 0x40 ;  /* 0x0000004037377836 */ /* 0x004fe40000000000 */
[----:B------:R-:W-:Y:S02]  /*69c0*/  IMAD.U32 R0, RZ, RZ, UR37 ;  /* 0x00000025ff007e24 */ /* 0x000fe4000f8e00ff */
[----:B------:R-:W-:Y:S03]  /*69d0*/  VIADD R100, R100, 0x1 ;  /* 0x0000000164647836 */ /* 0x000fe60000000000 */
[----:B------:R-:W-:Y:S05]  /*69e0*/  PRMT R0, R0, 0x654, R55 ;  /* 0x0000065400007816 */ /* 0x000fea0000000037 */
[----:B------:R2:W3:Y:S04]  /*69f0*/  @P0 LDS.128 R56, [R3+0x200] ;  /* 0x0002000003380984 */ /* 0x0004e80000000c00 */
[----:B------:R2:W4:Y:S01]  /*6a00*/  @P0 LDS.128 R60, [R2+0x210] ;  /* 0x00021000023c0984 */ /* 0x0005220000000c00 */
        /* <DEDUP_REMOVED lines=10> */
[----:B--23--:R-:W-:Y:S02]  /*6ab0*/  LOP3.LUT R99, R99, R0, RZ, 0x3c, !PT ;  /* 0x0000000063637212 */ /* 0x00cfe400078e3cff */
.L_x_99:
[----:B------:R-:W-:Y:S05]  /*6ac0*/  BSYNC B1 ;  /* 0x0000000000017941 */ /* 0x000fea0003800000 */
.L_x_98:
[----:B------:R-:W-:Y:S05]  /*6ad0*/  VIADD R3, R48, 0x40 ;  /* 0x0000004030037836 */ /* 0x000fea0000000000 */
[----:B------:R-:W-:Y:S04]  /*6ae0*/  SHF.R.U32.HI R3, RZ, 0x15, R3 ;  /* 0x00000015ff037819 */ /* 0x000fe80000011603 */
[----:B------:R-:W-:Y:S11]  /*6af0*/  LOP3.LUT P0, RZ, R3, 0x3, R96, 0x48, !PT ;  /* 0x0000000303ff7812 */ /* 0x000ff60007804860 */
[----:B------:R-:W-:Y:S02]  /*6b00*/  @!UPT UIADD3 URZ, UPT, UPT, URZ, URZ, URZ ;  /* 0x000000fffffff290 */ /* 0x000fe4000fffe0ff */
[----:B------:R-:W-:Y:S05]  /*6b10*/  @!P0 BRA `(.L_x_103) ;  /* 0x0000000000408947 */ /* 0x000fea0003800000 */
[----:B------:R-:W2:Y:S01]  /*6b20*/  LDCU.64 UR8, c[0x4][0x78] ;  /* 0x01000f00ff0877ac */ /* 0x000ea20008000a00 */
[----:B------:R-:W-:Y:S01]  /*6b30*/  MOV R3, 0x0 ;  /* 0x0000000000037802 */ /* 0x000fe20000000f00 */
[----:B------:R-:W-:Y:S02]  /*6b40*/  HFMA2 R12, -RZ, RZ, 0, 5.9604644775390625e-08 ;  /* 0x00000001ff0c7431 */ /* 0x000fe400000001ff */
[----:B------:R-:W-:Y:S02]  /*6b50*/  IMAD.MOV.U32 R8, RZ, RZ, 0x192 ;  /* 0x00000192ff087424 */ /* 0x000fe400078e00ff */
[----:B------:R-:W-:Y:S01]  /*6b60*/  IMAD.MOV.U32 R13, RZ, RZ, RZ ;  /* 0x000000ffff0d7224 */ /* 0x000fe200078e00ff */
[----:B------:R-:W3:Y:S01]  /*6b70*/  LDCU.64 UR6, c[0x4][0x80] ;  /* 0x01001000ff0677ac */ /* 0x000ee20008000a00 */
[----:B------:R-:W1:Y:S01]  /*6b80*/  LDC.64 R2, c[0x4][R3] ;  /* 0x0100000003027b82 */ /* 0x000e620000000a00 */
[----:B------:R-:W5:Y:S01]  /*6b90*/  LDCU.64 UR4, c[0x4][0x18] ;  /* 0x01000300ff0477ac */ /* 0x000f620008000a00 */
[----:B--2---:R-:W-:Y:S01]  /*6ba0*/  MOV R5, UR9 ;  /* 0x0000000900057c02 */ /* 0x004fe20008000f00 */
[----:B------:R-:W-:Y:S01]  /*6bb0*/  IMAD.U32 R4, RZ, RZ, UR8 ;  /* 0x00000008ff047e24 */ /* 0x000fe2000f8e00ff */
[----:B---3--:R-:W-:Y:S01]  /*6bc0*/  MOV R7, UR7 ;  /* 0x0000000700077c02 */ /* 0x008fe20008000f00 */
[----:B------:R-:W-:Y:S01]  /*6bd0*/  IMAD.U32 R6, RZ, RZ, UR6 ;  /* 0x00000006ff067e24 */ /* 0x000fe2000f8e00ff */
[----:B-----5:R-:W-:Y:S01]  /*6be0*/  MOV R11, UR5 ;  /* 0x00000005000b7c02 */ /* 0x020fe20008000f00 */
[----:B------:R-:W-:Y:S02]  /*6bf0*/  IMAD.U32 R10, RZ, RZ, UR4 ;  /* 0x00000004ff0a7e24 */ /* 0x000fe4000f8e00ff */
[----:B------:R-:W-:Y:S07]  /*6c00*/  LEPC R20, `(.L_x_103) ;  /* 0x000000001014794e */ /* 0x000fee0000000000 */
[----:B-1--4-:R-:W-:Y:S05]  /*6c10*/  CALL.ABS.NOINC R2 ;  /* 0x0000000002007343 */ /* 0x012fea0003c00000 */
.L_x_103:
[----:B------:R-:W-:Y:S01]  /*6c20*/  SHF.L.U32 R51, R56, 0x10, RZ ;  /* 0x0000001038337819 */ /* 0x000fe200000006ff */
[----:B------:R-:W-:Y:S05]  /*6c30*/  WARPSYNC.ALL ;  /* 0x0000000000007948 */ /* 0x000fea0003800000 */
[----:B------:R-:W-:Y:S01]  /*6c40*/  R2UR UR4, R48 ;  /* 0x00000000300472ca */ /* 0x000fe200000e0000 */
[----:B------:R-:W-:Y:S01]  /*6c50*/  BSSY.RECONVERGENT B0, `(.L_x_104) ;  /* 0x0000099000007945 */ /* 0x000fe20003800200 */
[C---:B------:R-:W-:Y:S02]  /*6c60*/  PRMT R49, R56.reuse, 0x8880, RZ ;  /* 0x0000888038317816 */ /* 0x040fe400000000ff */
[----:B------:R-:W-:Y:S02]  /*6c70*/  SHF.R.S32.HI R51, RZ, 0x18, R51 ;  /* 0x00000018ff337819 */ /* 0x000fe40000011433 */
[----:B------:R-:W-:Y:S02]  /*6c80*/  SHF.L.U32 R52, R56, 0x8, RZ ;  /* 0x0000000838347819 */ /* 0x000fe400000006ff */
[----:B------:R-:W-:Y:S02]  /*6c90*/  SHF.L.U32 R53, R57, 0x8, RZ ;  /* 0x0000000839357819 */ /* 0x000fe400000006ff */
[----:B------:R-:W-:Y:S02]  /*6ca0*/  SHF.R.S32.HI R54, RZ, 0x18, R58 ;  /* 0x00000018ff367819 */ /* 0x000fe4000001143a */
[----:B------:R-:W-:Y:S01]  /*6cb0*/  SHF.R.S32.HI R53, RZ, 0x18, R53 ;  /* 0x00000018ff357819 */ /* 0x000fe20000011435 */
[----:B------:R-:W-:Y:S01]  /*6cc0*/  LDTM.16dp32bit_t0_t15.x32 R4, tmem[UR4+0x40] ;  /* 0x00004004000479ee */ /* 0x000fe20008a80000 */
[----:B------:R-:W2:Y:S01]  /*6cd0*/  LDTM.16dp32bit_t16_t31.x32 R4, tmem[UR4+0x60] ;  /* 0x00006004000479ee */ /* 0x000ea20008aa0000 */
[----:B----4-:R-:W-:Y:S02]  /*6ce0*/  SHF.L.U32 R55, R62, 0x8, RZ ;  /* 0x000000083e377819 */ /* 0x010fe400000006ff */
[----:B------:R-:W-:Y:S02]  /*6cf0*/  ISETP.NE.AND P0, PT, R105, RZ, PT ;  /* 0x000000ff6900720c */ /* 0x000fe40003f05270 */
[----:B------:R-:W-:Y:S02]  /*6d00*/  SHF.R.S32.HI R55, RZ, 0x18, R55 ;  /* 0x00000018ff377819 */ /* 0x000fe40000011437 */
[----:B------:R-:W-:Y:S01]  /*6d10*/  ISETP.NE.AND P6, PT, R72, RZ, PT ;  /* 0x000000ff4800720c */ /* 0x000fe20003fc5270 */
[C---:B--2---:R-:W-:Y:S02]  /*6d20*/  IMAD R0, R47.reuse, R4, RZ ;  /* 0x000000042f007224 */ /* 0x044fe400078e02ff */
        /* <DEDUP_REMOVED lines=12> */
[C---:B------:R-:W-:Y:S01]  /*6df0*/  IMAD R4, R47.reuse, R8, RZ ;  /* 0x000000082f047224 */ /* 0x040fe200078e02ff */
[----:B------:R-:W-:Y:S01]  /*6e00*/  SHF.L.U32 R52, R58, 0x10, RZ ;  /* 0x000000103a347819 */ /* 0x000fe200000006ff */
[----:B------:R-:W-:Y:S01]  /*6e10*/  IMAD R5, R47, R9, RZ ;  /* 0x000000092f057224 */ /* 0x000fe200078e02ff */
[----:B-1----:R-:W-:Y:S01]  /*6e20*/  I2IP.S8.S32.SAT R69, R7, R3, RZ ;  /* 0x0000000307457239 */ /* 0x002fe200000014ff */
[----:B------:R-:W-:Y:S01]  /*6e30*/  IMAD R6, R47, R10, RZ ;  /* 0x0000000a2f067224 */ /* 0x000fe200078e02ff */
[----:B------:R-:W-:Y:S01]  /*6e40*/  SHF.R.S32.HI R52, RZ, 0x18, R52 ;  /* 0x00000018ff347819 */ /* 0x000fe20000011434 */
[----:B------:R-:W-:Y:S01]  /*6e50*/  IMAD R4, R49, R50, R4 ;  /* 0x0000003231047224 */ /* 0x000fe200078e0204 */
[----:B------:R-:W-:Y:S01]  /*6e60*/  I2IP.S8.S32.SAT R68, R2, R0, R69 ;  /* 0x0000000002447239 */ /* 0x000fe20000001445 */
[-C--:B------:R-:W-:Y:S01]  /*6e70*/  IMAD R5, R51, R50.reuse, R5 ;  /* 0x0000003233057224 */ /* 0x080fe200078e0205 */
[----:B------:R-:W-:Y:S01]  /*6e80*/  SHF.R.S32.HI R49, RZ, 0x18, R57 ;  /* 0x00000018ff317819 */ /* 0x000fe20000011439 */
[----:B------:R-:W-:Y:S01]  /*6e90*/  IMAD R11, R47, R11, RZ ;  /* 0x0000000b2f0b7224 */ /* 0x000fe200078e02ff */
[C---:B------:R-:W-:Y:S01]  /*6ea0*/  PRMT R51, R58.reuse, 0x8880, RZ ;  /* 0x000088803a337816 */ /* 0x040fe200000000ff */
[----:B------:R-:W-:Y:S01]  /*6eb0*/  IMAD R6, R53, R50, R6 ;  /* 0x0000003235067224 */ /* 0x000fe200078e0206 */
[----:B------:R-:W-:Y:S01]  /*6ec0*/  SHF.L.U32 R53, R58, 0x8, RZ ;  /* 0x000000083a357819 */ /* 0x000fe200000006ff */
[C---:B------:R-:W-:Y:S02]  /*6ed0*/  IMAD R8, R47.reuse, R12, RZ ;  /* 0x0000000c2f087224 */ /* 0x040fe400078e02ff */
[----:B------:R-:W-:Y:S01]  /*6ee0*/  IMAD R9, R47, R13, RZ ;  /* 0x0000000d2f097224 */ /* 0x000fe200078e02ff */
[----:B------:R-:W-:Y:S01]  /*6ef0*/  SHF.R.S32.HI R53, RZ, 0x18, R53 ;  /* 0x00000018ff357819 */ /* 0x000fe20000011435 */
[----:B------:R-:W-:Y:S01]  /*6f00*/  IMAD R11, R49, R50, R11 ;  /* 0x00000032310b7224 */ /* 0x000fe200078e020b */
[----:B------:R-:W-:Y:S01]  /*6f10*/  PRMT R49, R59, 0x8880, RZ ;  /* 0x000088803b317816 */ /* 0x000fe200000000ff */
[----:B------:R-:W-:Y:S02]  /*6f20*/  IMAD R10, R47, R14, RZ ;  /* 0x0000000e2f0a7224 */ /* 0x000fe400078e02ff */
[----:B------:R-:W-:Y:S01]  /*6f30*/  IMAD R8, R51, R50, R8 ;  /* 0x0000003233087224 */ /* 0x000fe200078e0208 */
[----:B------:R-:W-:Y:S01]  /*6f40*/  I2IP.S8.S32.SAT R70, R11, R6, RZ ;  /* 0x000000060b467239 */ /* 0x000fe200000014ff */
[-C--:B------:R-:W-:Y:S01]  /*6f50*/  IMAD R9, R52, R50.reuse, R9 ;  /* 0x0000003234097224 */ /* 0x080fe200078e0209 */
[----:B------:R-:W-:Y:S01]  /*6f60*/  SHF.L.U32 R51, R59, 0x10, RZ ;  /* 0x000000103b337819 */ /* 0x000fe200000006ff */
[----:B------:R-:W-:Y:S01]  /*6f70*/  IMAD R10, R53, R50, R10 ;  /* 0x00000032350a7224 */ /* 0x000fe200078e020a */
[----:B------:R-:W-:Y:S01]  /*6f80*/  I2IP.S8.S32.SAT R69, R5, R4, R70 ;  /* 0x0000000405457239 */ /* 0x000fe20000001446 */
[----:B------:R-:W-:Y:S01]  /*6f90*/  IMAD R15, R47, R15, RZ ;  /* 0x0000000f2f0f7224 */ /* 0x000fe200078e02ff */
[----:B------:R-:W-:Y:S01]  /*6fa0*/  SHF.R.S32.HI R51, RZ, 0x18, R51 ;  /* 0x00000018ff337819 */ /* 0x000fe20000011433 */
[----:B------:R-:W-:Y:S01]  /*6fb0*/  IMAD.SHL.U32 R53, R59, 0x100, RZ ;  /* 0x000001003b357824 */ /* 0x000fe200078e00ff */
[----:B------:R-:W-:Y:S01]  /*6fc0*/  SHF.R.S32.HI R52, RZ, 0x18, R59 ;  /* 0x00000018ff347819 */ /* 0x000fe2000001143b */
[C---:B------:R-:W-:Y:S02]  /*6fd0*/  IMAD R12, R47.reuse, R16, RZ ;  /* 0x000000102f0c7224 */ /* 0x040fe400078e02ff */
[----:B------:R-:W-:Y:S01]  /*6fe0*/  IMAD R13, R47, R17, RZ ;  /* 0x000000112f0d7224 */ /* 0x000fe200078e02ff */
[----:B------:R-:W-:Y:S01]  /*6ff0*/  SHF.R.S32.HI R53, RZ, 0x18, R53 ;  /* 0x00000018ff357819 */ /* 0x000fe20000011435 */
[----:B------:R-:W-:Y:S01]  /*7000*/  IMAD R15, R54, R50, R15 ;  /* 0x00000032360f7224 */ /* 0x000fe200078e020f */
[----:B------:R-:W-:Y:S01]  /*7010*/  SHF.L.U32 R54, R61, 0x10, RZ ;  /* 0x000000103d367819 */ /* 0x000fe200000006ff */
[----:B------:R-:W-:Y:S02]  /*7020*/  IMAD R14, R47, R18, RZ ;  /* 0x000000122f0e7224 */ /* 0x000fe400078e02ff */
[----:B------:R-:W-:Y:S01]  /*7030*/  IMAD R12, R49, R50, R12 ;  /* 0x00000032310c7224 */ /* 0x000fe200078e020c */
[----:B------:R-:W-:Y:S01]  /*7040*/  I2IP.S8.S32.SAT R71, R15, R10, RZ ;  /* 0x0000000a0f477239 */ /* 0x000fe200000014ff */
[----:B------:R-:W-:Y:S01]  /*7050*/  IMAD R19, R47, R19, RZ ;  /* 0x000000132f137224 */ /* 0x000fe200078e02ff */
[----:B------:R-:W-:Y:S01]  /*7060*/  PRMT R49, R60, 0x8880, RZ ;  /* 0x000088803c317816 */ /* 0x000fe200000000ff */
[----:B------:R-:W-:Y:S01]  /*7070*/  IMAD R13, R51, R50, R13 ;  /* 0x00000032330d7224 */ /* 0x000fe200078e020d */
[----:B------:R-:W-:Y:S01]  /*7080*/  I2IP.S8.S32.SAT R70, R9, R8, R71 ;  /* 0x0000000809467239 */ /* 0x000fe20000001447 */
[----:B------:R-:W-:Y:S01]  /*7090*/  IMAD R16, R47, R20, RZ ;  /* 0x000000142f107224 */ /* 0x000fe200078e02ff */
[----:B------:R-:W-:Y:S01]  /*70a0*/  SHF.R.S32.HI R54, RZ, 0x18, R54 ;  /* 0x00000018ff367819 */ /* 0x000fe20000011436 */
[-C--:B------:R-:W-:Y:S01]  /*70b0*/  IMAD R14, R53, R50.reuse, R14 ;  /* 0x00000032350e7224 */ /* 0x080fe200078e020e */
[----:B------:R-:W-:Y:S01]  /*70c0*/  PRMT R53, R61, 0x8880, RZ ;  /* 0x000088803d357816 */ /* 0x000fe200000000ff */
[-C--:B------:R-:W-:Y:S01]  /*70d0*/  IMAD R19, R52, R50.reuse, R19 ;  /* 0x0000003234137224 */ /* 0x080fe200078e0213 */
[----:B------:R-:W-:Y:S01]  /*70e0*/  SHF.R.S32.HI R52, RZ, 0x18, R60 ;  /* 0x00000018ff347819 */ /* 0x000fe2000001143c */
[----:B------:R-:W-:Y:S01]  /*70f0*/  IMAD R16, R49, R50, R16 ;  /* 0x0000003231107224 */ /* 0x000fe200078e0210 */
[C---:B------:R-:W-:Y:S01]  /*7100*/  SHF.L.U32 R49, R60.reuse, 0x10, RZ ;  /* 0x000000103c317819 */ /* 0x040fe200000006ff */
[C---:B------:R-:W-:Y:S01]  /*7110*/  IMAD R17, R47.reuse, R21, RZ ;  /* 0x000000152f117224 */ /* 0x040fe200078e02ff */
[----:B------:R-:W-:Y:S01]  /*7120*/  SHF.L.U32 R51, R60, 0x8, RZ ;  /* 0x000000083c337819 */ /* 0x000fe200000006ff */
[C---:B------:R-:W-:Y:S01]  /*7130*/  IMAD R18, R47.reuse, R22, RZ ;  /* 0x000000162f127224 */ /* 0x040fe200078e02ff */
[----:B------:R-:W-:Y:S01]  /*7140*/  SHF.R.S32.HI R49, RZ, 0x18, R49 ;  /* 0x00000018ff317819 */ /* 0x000fe20000011431 */
[C---:B------:R-:W-:Y:S01]  /*7150*/  IMAD R23, R47.reuse, R23, RZ ;  /* 0x000000172f177224 */ /* 0x040fe200078e02ff */
[----:B------:R-:W-:Y:S01]  /*7160*/  SHF.R.S32.HI R51, RZ, 0x18, R51 ;  /* 0x00000018ff337819 */ /* 0x000fe20000011433 */
[----:B------:R-:W-:Y:S01]  /*7170*/  IMAD R20, R47, R24, RZ ;  /* 0x000000182f147224 */ /* 0x000fe200078e02ff */
[----:B------:R-:W-:Y:S01]  /*7180*/  I2IP.S8.S32.SAT R71, R19, R14, RZ ;  /* 0x0000000e13477239 */ /* 0x000fe200000014ff */
[----:B------:R-:W-:Y:S02]  /*7190*/  IMAD R17, R49, R50, R17 ;  /* 0x0000003231117224 */ /* 0x000fe400078e0211 */
[----:B------:R-:W-:Y:S01]  /*71a0*/  IMAD.SHL.U32 R49, R61, 0x100, RZ ;  /* 0x000001003d317824 */ /* 0x000fe200078e00ff */
[----:B------:R-:W-:Y:S01]  /*71b0*/  I2IP.S8.S32.SAT R71, R13, R12, R71 ;  /* 0x0000000c0d477239 */ /* 0x000fe20000001447 */
[-C--:B------:R-:W-:Y:S01]  /*71c0*/  IMAD R18, R51, R50.reuse, R18 ;  /* 0x0000003233127224 */ /* 0x080fe200078e0212 */
[----:B------:R-:W-:Y:S01]  /*71d0*/  SHF.R.S32.HI R51, RZ, 0x18, R61 ;  /* 0x00000018ff337819 */ /* 0x000fe2000001143d */
[C---:B------:R-:W-:Y:S01]  /*71e0*/  IMAD R21, R47.reuse, R25, RZ ;  /* 0x000000192f157224 */ /* 0x040fe200078e02ff */
[----:B------:R-:W-:Y:S01]  /*71f0*/  SHF.R.S32.HI R49, RZ, 0x18, R49 ;  /* 0x00000018ff317819 */ /* 0x000fe20000011431 */
[----:B------:R-:W-:Y:S01]  /*7200*/  IMAD R23, R52, R50, R23 ;  /* 0x0000003234177224 */ /* 0x000fe200078e0217 */
[----:B------:R1:W-:Y:S01]  /*7210*/  STS.128 [R95+UR49+0x5200], R68 ;  /* 0x005200445f007988 */ /* 0x0003e20008000c31 */
[----:B------:R-:W-:Y:S01]  /*7220*/  IMAD R22, R47, R26, RZ ;  /* 0x0000001a2f167224 */ /* 0x000fe200078e02ff */
[C---:B------:R-:W-:Y:S01]  /*7230*/  SHF.L.U32 R52, R62.reuse, 0x10, RZ ;  /* 0x000000103e347819 */ /* 0x040fe200000006ff */
        /* <DEDUP_REMOVED lines=9> */
[----:B------:R-:W-:Y:S01]  /*72d0*/  SHF.R.S32.HI R49, RZ, 0x18, R62 ;  /* 0x00000018ff317819 */ /* 0x000fe2000001143e */
[----:B------:R-:W-:Y:S01]  /*72e0*/  IMAD R25, R47, R29, RZ ;  /* 0x0000001d2f197224 */ /* 0x000fe200078e02ff */
[----:B------:R-:W-:Y:S01]  /*72f0*/  SHF.R.S32.HI R54, RZ, 0x18, R63 ;  /* 0x00000018ff367819 */ /* 0x000fe2000001143f */
[-C--:B------:R-:W-:Y:S01]  /*7300*/  IMAD R27, R51, R50.reuse, R27 ;  /* 0x00000032331b7224 */ /* 0x080fe200078e021b */
[----:B------:R-:W-:Y:S01]  /*7310*/  PRMT R51, R63, 0x8880, RZ ;  /* 0x000088803f337816 */ /* 0x000fe200000000ff */
[----:B------:R-:W-:Y:S01]  /*7320*/  IMAD R24, R53, R50, R24 ;  /* 0x0000003235187224 */ /* 0x000fe200078e0218 */
[----:B------:R-:W-:Y:S01]  /*7330*/  SHF.L.U32 R53, R63, 0x8, RZ ;  /* 0x000000083f357819 */ /* 0x000fe200000006ff */
[----:B------:R-:W-:Y:S01]  /*7340*/  IMAD R26, R47, R30, RZ ;  /* 0x0000001e2f1a7224 */ /* 0x000fe200078e02ff */
[----:B------:R-:W-:Y:S01]  /*7350*/  I2IP.S8.S32.SAT R73, R27, R22, RZ ;  /* 0x000000161b497239 */ /* 0x000fe200000014ff */
[----:B------:R-:W-:Y:S01]  /*7360*/  IMAD R25, R52, R50, R25 ;  /* 0x0000003234197224 */ /* 0x000fe200078e0219 */
[----:B------:R-:W-:Y:S01]  /*7370*/  SHF.L.U32 R52, R63, 0x10, RZ ;  /* 0x000000103f347819 */ /* 0x000fe200000006ff */
[C---:B------:R-:W-:Y:S01]  /*7380*/  IMAD R31, R47.reuse, R31, RZ ;  /* 0x0000001f2f1f7224 */ /* 0x040fe200078e02ff */
[----:B------:R-:W-:Y:S01]  /*7390*/  SHF.R.S32.HI R53, RZ, 0x18, R53 ;  /* 0x00000018ff357819 */ /* 0x000fe20000011435 */
[----:B------:R-:W-:Y:S01]  /*73a0*/  IMAD R28, R47, R32, RZ ;  /* 0x000000202f1c7224 */ /* 0x000fe200078e02ff */
[----:B------:R-:W-:Y:S01]  /*73b0*/  SHF.R.S32.HI R52, RZ, 0x18, R52 ;  /* 0x00000018ff347819 */ /* 0x000fe20000011434 */
[----:B------:R-:W-:Y:S01]  /*73c0*/  IMAD R26, R55, R50, R26 ;  /* 0x00000032371a7224 */ /* 0x000fe200078e021a */
[----:B------:R-:W-:Y:S01]  /*73d0*/  I2IP.S8.S32.SAT R77, R21, R20, R73 ;  /* 0x00000014154d7239 */ /* 0x000fe20000001449 */
[----:B------:R-:W-:Y:S01]  /*73e0*/  IMAD R29, R47, R33, RZ ;  /* 0x000000212f1d7224 */ /* 0x000fe200078e02ff */
[----:B------:R-:W-:Y:S01]  /*73f0*/  LEA R73, R100, UR49, 0x3 ;  /* 0x0000003164497c11 */ /* 0x000fe2000f8e18ff */
        /* <DEDUP_REMOVED lines=8> */
[----:B------:R-:W-:Y:S01]  /*7480*/  @P6 SHF.L.U32 R74, R99, 0x1f, RZ ;  /* 0x0000001f634a6819 */ /* 0x000fe200000006ff */
        /* <DEDUP_REMOVED lines=12> */
[----:B------:R-:W-:Y:S02]  /*7550*/  UIADD3 UR8, UP0, UPT, UR52, 0x680, URZ ;  /* 0x0000068034087890 */ /* 0x000fe4000ff1e0ff */
[----:B------:R-:W-:Y:S02]  /*7560*/  UIADD3 UR5, UPT, UPT, UR41, 0x40, URZ ;  /* 0x0000004029057890 */ /* 0x000fe4000fffe0ff */
[----:B------:R-:W-:Y:S02]  /*7570*/  UIADD3 UR4, UPT, UPT, UR49, 0x5200, URZ ;  /* 0x0000520031047890 */ /* 0x000fe4000fffe0ff */
[----:B------:R-:W-:Y:S01]  /*7580*/  UIADD3.X UR9, UPT, UPT, URZ, UR53, URZ, UP0, !UPT ;  /* 0x00000035ff097290 */ /* 0x000fe200087fe4ff */
[----:B------:R-:W-:Y:S01]  /*7590*/  UMOV UR6, UR42 ;  /* 0x0000002a00067c82 */ /* 0x000fe20008000000 */
[----:B------:R-:W-:Y:S07]  /*75a0*/  UMOV UR7, UR36 ;  /* 0x0000002400077c82 */ /* 0x000fee0008000000 */
[----:B------:R2:W-:Y:S01]  /*75b0*/  UTMASTG.3D [UR4], [UR8] ;  /* 0x00000004080073b5 */ /* 0x0005e20008010000 */
[----:B------:R0:W-:Y:S01]  /*75c0*/  UTMACMDFLUSH ;  /* 0x00000000000079b7 */ /* 0x0001e20000000000 */
[----:B--2---:R-:W-:Y:S04]  /*75d0*/  DEPBAR.LE SB0, 0x1 ;  /* 0x000080400000791a */ /* 0x004fe80000000000 */
.L_x_105:
[----:B------:R-:W-:Y:S05]  /*75e0*/  BSYNC.RECONVERGENT B0 ;  /* 0x0000000000007941 */ /* 0x000fea0003800200 */
.L_x_104:
        /* <DEDUP_REMOVED lines=14> */
.L_x_109:
[----:B------:R-:W-:Y:S05]  /*76d0*/  BSYNC B0 ;  /* 0x0000000000007941 */ /* 0x000fea0003800000 */
.L_x_108:
        /* <DEDUP_REMOVED lines=18> */
.L_x_107:
[----:B------:R-:W-:Y:S05]  /*7800*/  BSYNC B1 ;  /* 0x0000000000017941 */ /* 0x000fea0003800000 */
.L_x_106:
        /* <DEDUP_REMOVED lines=21> */
.L_x_111:
        /* <DEDUP_REMOVED lines=8> */
[----:B------:R-:W-:Y:S02]  /*79e0*/  ISETP.NE.AND P6, PT, R72, RZ, PT ;  /* 0x000000ff4800720c */ /* 0x000fe40003fc5270 */
[----:B------:R-:W-:Y:S01]  /*79f0*/  SHF.R.S32.HI R53, RZ, 0x18, R53 ;  /* 0x00000018ff357819 */ /* 0x000fe20000011435 */
[----:B------:R-:W-:Y:S01]  /*7a00*/  LDTM.16dp32bit_t0_t15.x32 R4, tmem[UR4+0x80] ;  /* 0x00008004000479ee */ /* 0x000fe20008a80000 */
[----:B------:R-:W2:Y:S01]  /*7a10*/  LDTM.16dp32bit_t16_t31.x32 R4, tmem[UR4+0xa0] ;  /* 0x0000a004000479ee */ /* 0x000ea20008aa0000 */
[----:B------:R-:W-:Y:S02]  /*7a20*/  SHF.R.S32.HI R54, RZ, 0x18, R58 ;  /* 0x00000018ff367819 */ /* 0x000fe4000001143a */
[----:B----4-:R-:W-:Y:S02]  /*7a30*/  SHF.L.U32 R55, R62, 0x8, RZ ;  /* 0x000000083e377819 */ /* 0x010fe400000006ff */
[----:B------:R-:W-:Y:S02]  /*7a40*/  ISETP.NE.AND P0, PT, R105, RZ, PT ;  /* 0x000000ff6900720c */ /* 0x000fe40003f05270 */
[----:B------:R-:W-:Y:S01]  /*7a50*/  SHF.R.S32.HI R55, RZ, 0x18, R55 ;  /* 0x00000018ff377819 */ /* 0x000fe20000011437 */
        /* <DEDUP_REMOVED lines=132> */
[----:B------:R-:W-:Y:S02]  /*82a0*/  UIADD3 UR8, UP0, UPT, UR52, 0x680, URZ ;  /* 0x0000068034087890 */ /* 0x000fe4000ff1e0ff */
[----:B------:R-:W-:Y:S02]  /*82b0*/  UIADD3 UR5, UPT, UPT, UR41, 0x80, URZ ;  /* 0x0000008029057890 */ /* 0x000fe4000fffe0ff */
[----:B------:R-:W-:Y:S01]  /*82c0*/  MOV R104, UR10 ;  /* 0x0000000a00687c02 */ /* 0x000fe20008000f00 */
[----:B------:R-:W-:Y:S01]  /*82d0*/  UIADD3.X UR9, UPT, UPT, URZ, UR53, URZ, UP0, !UPT ;  /* 0x00000035ff097290 */ /* 0x000fe200087fe4ff */
[----:B------:R-:W-:Y:S02]  /*82e0*/  UMOV UR6, UR42 ;  /* 0x0000002a00067c82 */ /* 0x000fe40008000000 */
[----:B------:R-:W-:Y:S01]  /*82f0*/  R2UR UR4, R104 ;  /* 0x00000000680472ca */ /* 0x000fe200000e0000 */
[----:B------:R-:W-:Y:S11]  /*8300*/  UMOV UR7, UR36 ;  /* 0x0000002400077c82 */ /* 0x000ff60008000000 */
[----:B------:R-:W-:Y:S01]  /*8310*/  @!UPT UIADD3 URZ, UPT, UPT, URZ, URZ, URZ ;  /* 0x000000fffffff290 */ /* 0x000fe2000fffe0ff */
[----:B------:R2:W-:Y:S01]  /*8320*/  UTMASTG.3D [UR4], [UR8] ;  /* 0x00000004080073b5 */ /* 0x0005e20008010000 */
[----:B------:R0:W-:Y:S01]  /*8330*/  UTMACMDFLUSH ;  /* 0x00000000000079b7 */ /* 0x0001e20000000000 */
[----:B--2---:R-:W-:Y:S04]  /*8340*/  DEPBAR.LE SB0, 0x1 ;  /* 0x000080400000791a */ /* 0x004fe80000000000 */
.L_x_113:
[----:B------:R-:W-:Y:S05]  /*8350*/  BSYNC.RECONVERGENT B0 ;  /* 0x0000000000007941 */ /* 0x000fea0003800200 */
.L_x_112:
        /* <DEDUP_REMOVED lines=14> */
.L_x_117:
[----:B------:R-:W-:Y:S05]  /*8440*/  BSYNC B0 ;  /* 0x0000000000007941 */ /* 0x000fea0003800000 */
.L_x_116:
        /* <DEDUP_REMOVED lines=18> */
.L_x_115:
[----:B------:R-:W-:Y:S05]  /*8570*/  BSYNC B1 ;  /* 0x0000000000017941 */ /* 0x000fea0003800000 */
.L_x_114:
        /* <DEDUP_REMOVED lines=21> */
.L_x_119:
[----:B------:R-:W-:Y:S01]  /*86d0*/  ISETP.NE.AND P0, PT, R105, RZ, PT ;  /* 0x000000ff6900720c */ /* 0x000fe20003f05270 */
[----:B------:R-:W-:Y:S05]  /*86e0*/  WARPSYNC.ALL ;  /* 0x0000000000007948 */ /* 0x000fea0003800000 */
[----:B------:R-:W-:Y:S01]  /*86f0*/  IMAD.SHL.U32 R80, R57, 0x100, RZ ;  /* 0x0000010039507824 */ /* 0x000fe200078e00ff */
[----:B------:R-:W-:Y:S01]  /*8700*/  R2UR UR4, R48 ;  /* 0x00000000300472ca */ /* 0x000fe200000e0000 */
[----:B-1----:R-:W-:Y:S01]  /*8710*/  IMAD.SHL.U32 R74, R59, 0x100, RZ ;  /* 0x000001003b4a7824 */ /* 0x002fe200078e00ff */
[C---:B------:R-:W-:Y:S01]  /*8720*/  SHF.L.U32 R51, R56.reuse, 0x10, RZ ;  /* 0x0000001038337819 */ /* 0x040fe200000006ff */
[----:B----4-:R-:W-:Y:S01]  /*8730*/  IMAD.SHL.U32 R68, R61, 0x100, RZ ;  /* 0x000001003d447824 */ /* 0x010fe200078e00ff */
[C---:B------:R-:W-:Y:S01]  /*8740*/  PRMT R49, R56.reuse, 0x8880, RZ ;  /* 0x0000888038317816 */ /* 0x040fe200000000ff */
[----:B------:R-:W-:Y:S01]  /*8750*/  BSSY.RECONVERGENT B0, `(.L_x_120) ;  /* 0x000009e000007945 */ /* 0x000fe20003800200 */
[----:B------:R-:W-:Y:S02]  /*8760*/  SHF.L.U32 R53, R56, 0x8, RZ ;  /* 0x0000000838357819 */ /* 0x000fe400000006ff */
[----:B------:R-:W-:Y:S02]  /*8770*/  SHF.R.S32.HI R51, RZ, 0x18, R51 ;  /* 0x00000018ff337819 */ /* 0x000fe40000011433 */
[C---:B------:R-:W-:Y:S02]  /*8780*/  PRMT R82, R57.reuse, 0x8880, RZ ;  /* 0x0000888039527816 */ /* 0x040fe400000000ff */
[----:B------:R-:W-:Y:S01]  /*8790*/  SHF.R.S32.HI R53, RZ, 0x18, R53 ;  /* 0x00000018ff357819 */ /* 0x000fe20000011435 */
[----:B------:R-:W-:Y:S01]  /*87a0*/  LDTM.16dp32bit_t0_t15.x32 R4, tmem[UR4+0xc0] ;  /* 0x0000c004000479ee */ /* 0x000fe20008a80000 */
[----:B------:R-:W1:Y:S01]  /*87b0*/  LDTM.16dp32bit_t16_t31.x32 R4, tmem[UR4+0xe0] ;  /* 0x0000e004000479ee */ /* 0x000e620008aa0000 */
[----:B------:R-:W-:Y:S01]  /*87c0*/  NOP ;  /* 0x0000000000007918 */ /* 0x000fe20000000000 */
[----:B------:R-:W-:Y:S02]  /*87d0*/  R2UR UR5, R108 ;  /* 0x000000006c0572ca */ /* 0x000fe400000e0000 */
[----:B------:R-:W-:Y:S02]  /*87e0*/  SHF.R.S32.HI R52, RZ, 0x18, R56 ;  /* 0x00000018ff347819 */ /* 0x000fe40000011438 */
[----:B------:R-:W-:Y:S02]  /*87f0*/  SHF.L.U32 R81, R57, 0x10, RZ ;  /* 0x0000001039517819 */ /* 0x000fe400000006ff */
[C---:B------:R-:W-:Y:S02]  /*8800*/  PRMT R79, R58.reuse, 0x8880, RZ ;  /* 0x000088803a4f7816 */ /* 0x040fe400000000ff */
[----:B------:R-:W-:Y:S02]  /*8810*/  SHF.R.S32.HI R54, RZ, 0x18, R57 ;  /* 0x00000018ff367819 */ /* 0x000fe40000011439 */
[----:B------:R-:W-:Y:S02]  /*8820*/  SHF.L.U32 R78, R58, 0x10, RZ ;  /* 0x000000103a4e7819 */ /* 0x000fe400000006ff */
[C---:B------:R-:W-:Y:S01]  /*8830*/  PRMT R76, R59.reuse, 0x8880, RZ ;  /* 0x000088803b4c7816 */ /* 0x040fe200000000ff */
[----:B------:R-:W-:Y:S01]  /*8840*/  UIADD3 UR5, UPT, UPT, UR5, 0xb0, URZ ;  /* 0x000000b005057890 */ /* 0x000fe2000fffe0ff */
[----:B------:R-:W-:Y:S02]  /*8850*/  SHF.R.S32.HI R55, RZ, 0x18, R58 ;  /* 0x00000018ff377819 */ /* 0x000fe4000001143a */
[----:B------:R-:W-:Y:S01]  /*8860*/  SHF.L.U32 R75, R59, 0x10, RZ ;  /* 0x000000103b4b7819 */ /* 0x000fe200000006ff */
[----:B------:R-:W-:Y:S01]  /*8870*/  UPRMT UR5, UR37, 0x654, UR5 ;  /* 0x0000065425057896 */ /* 0x000fe20008000005 */
[C---:B------:R-:W-:Y:S02]  /*8880*/  PRMT R73, R60.reuse, 0x8880, RZ ;  /* 0x000088803c497816 */ /* 0x040fe400000000ff */
[----:B------:R-:W-:Y:S01]  /*8890*/  SHF.R.S32.HI R56, RZ, 0x18, R59 ;  /* 0x00000018ff387819 */ /* 0x000fe2000001143b */
[C---:B-1----:R-:W-:Y:S01]  /*88a0*/  IMAD R4, R47.reuse, R4, RZ ;  /* 0x000000042f047224 */ /* 0x042fe200078e02ff */
[----:B------:R-:W-:Y:S01]  /*88b0*/  SHF.L.U32 R72, R60, 0x10, RZ ;  /* 0x000000103c487819 */ /* 0x000fe200000006ff */
[----:B------:R-:W-:Y:S01]  /*88c0*/  IMAD R5, R47, R5, RZ ;  /* 0x000000052f057224 */ /* 0x000fe200078e02ff */
[----:B------:R-:W-:Y:S01]  /*88d0*/  PRMT R70, R61, 0x8880, RZ ;  /* 0x000088803d467816 */ /* 0x000fe200000000ff */
[----:B------:R-:W-:Y:S01]  /*88e0*/  IMAD R6, R47, R6, RZ ;  /* 0x000000062f067224 */ /* 0x000fe200078e02ff */
[----:B------:R-:W-:Y:S01]  /*88f0*/  SYNCS.ARRIVE.TRANS64.RED.A1T0 RZ, [UR5], RZ ;  /* 0x000000ffffff79a7 */ /* 0x000fe20008100405 */
[----:B------:R-:W-:Y:S01]  /*8900*/  IMAD R4, R49, R50, R4 ;  /* 0x0000003231047224 */ /* 0x000fe200078e0204 */
[----:B------:R-:W-:Y:S01]  /*8910*/  MOV R49, R82 ;  /* 0x0000005200317202 */ /* 0x000fe20000000f00 */
[----:B------:R-:W-:Y:S01]  /*8920*/  IMAD R7, R47, R7, RZ ;  /* 0x000000072f077224 */ /* 0x000fe200078e02ff */
[----:B------:R-:W-:Y:S01]  /*8930*/  SHF.R.S32.HI R57, RZ, 0x18, R60 ;  /* 0x00000018ff397819 */ /* 0x000fe2000001143c */
[-C--:B------:R-:W-:Y:S01]  /*8940*/  IMAD R5, R51, R50.reuse, R5 ;  /* 0x0000003233057224 */ /* 0x080fe200078e0205 */
[----:B------:R-:W-:Y:S01]  /*8950*/  SHF.R.S32.HI R51, RZ, 0x18, R81 ;  /* 0x00000018ff337819 */ /* 0x000fe20000011451 */
[----:B------:R-:W-:Y:S01]  /*8960*/  IMAD R6, R53, R50, R6 ;  /* 0x0000003235067224 */ /* 0x000fe200078e0206 */
[----:B------:R-:W-:Y:S01]  /*8970*/  SHF.R.S32.HI R53, RZ, 0x18, R80 ;  /* 0x00000018ff357819 */ /* 0x000fe20000011450 */
[----:B------:R-:W-:Y:S01]  /*8980*/  IMAD R8, R47, R8, RZ ;  /* 0x000000082f087224 */ /* 0x000fe200078e02ff */
[----:B------:R-:W-:Y:S01]  /*8990*/  SHF.L.U32 R69, R61, 0x10, RZ ;  /* 0x000000103d457819 */ /* 0x000fe200000006ff */
[----:B------:R-:W-:Y:S01]  /*89a0*/  IMAD R7, R52, R50, R7 ;  /* 0x0000003234077224 */ /* 0x000fe200078e0207 */
[----:B------:R-:W-:Y:S01]  /*89b0*/  SHF.R.S32.HI R52, RZ, 0x18, R75 ;  /* 0x00000018ff347819 */ /* 0x000fe2000001144b */
[C---:B------:R-:W-:Y:S01]  /*89c0*/  IMAD R9, R47.reuse, R9, RZ ;  /* 0x000000092f097224 */ /* 0x040fe200078e02ff */
[----:B------:R-:W-:Y:S01]  /*89d0*/  PRMT R67, R62, 0x8880, RZ ;  /* 0x000088803e437816 */ /* 0x000fe200000000ff */
[----:B------:R-:W-:Y:S01]  /*89e0*/  IMAD R10, R47, R10, RZ ;  /* 0x0000000a2f0a7224 */ /* 0x000fe200078e02ff */
[----:B------:R-:W-:Y:S01]  /*89f0*/  I2IP.S8.S32.SAT R112, R7, R6, RZ ;  /* 0x0000000607707239 */ /* 0x000fe200000014ff */
[----:B------:R-:W-:Y:S01]  /*8a00*/  IMAD R8, R49, R50, R8 ;  /* 0x0000003231087224 */ /* 0x000fe200078e0208 */
[----:B------:R-:W-:Y:S01]  /*8a10*/  MOV R49, R79 ;  /* 0x0000004f00317202 */ /* 0x000fe20000000f00 */
[----:B------:R-:W-:Y:S01]  /*8a20*/  IMAD R11, R47, R11, RZ ;  /* 0x0000000b2f0b7224 */ /* 0x000fe200078e02ff */
[----:B------:R-:W-:Y:S01]  /*8a30*/  I2IP.S8.S32.SAT R112, R5, R4, R112 ;  /* 0x0000000405707239 */ /* 0x000fe20000001470 */
[-C--:B------:R-:W-:Y:S01]  /*8a40*/  IMAD R9, R51, R50.reuse, R9 ;  /* 0x0000003233097224 */ /* 0x080fe200078e0209 */
[----:B------:R-:W-:Y:S01]  /*8a50*/  SHF.R.S32.HI R51, RZ, 0x18, R78 ;  /* 0x00000018ff337819 */ /* 0x000fe2000001144e */
[----:B------:R-:W-:Y:S01]  /*8a60*/  IMAD R10, R53, R50, R10 ;  /* 0x00000032350a7224 */ /* 0x000fe200078e020a */
[----:B------:R-:W-:Y:S01]  /*8a70*/  SHF.R.S32.HI R53, RZ, 0x18, R74 ;  /* 0x00000018ff357819 */ /* 0x000fe2000001144a */
[C---:B------:R-:W-:Y:S01]  /*8a80*/  IMAD R12, R47.reuse, R12, RZ ;  /* 0x0000000c2f0c7224 */ /* 0x040fe200078e02ff */
[----:B------:R-:W-:Y:S01]  /*8a90*/  SHF.L.U32 R77, R58, 0x8, RZ ;  /* 0x000000083a4d7819 */ /* 0x000fe200000006ff */
[-C--:B------:R-:W-:Y:S01]  /*8aa0*/  IMAD R11, R54, R50.reuse, R11 ;  /* 0x00000032360b7224 */ /* 0x080fe200078e020b */
[----:B------:R-:W-:Y:S01]  /*8ab0*/  SHF.R.S32.HI R58, RZ, 0x18, R61 ;  /* 0x00000018ff3a7819 */ /* 0x000fe2000001143d */
[----:B------:R-:W-:Y:S01]  /*8ac0*/  IMAD R13, R47, R13, RZ ;  /* 0x0000000d2f0d7224 */ /* 0x000fe200078e02ff */
[----:B------:R-:W-:Y:S01]  /*8ad0*/  SHF.L.U32 R66, R62, 0x10, RZ ;  /* 0x000000103e427819 */ /* 0x000fe200000006ff */
[----:B------:R-:W-:Y:S01]  /*8ae0*/  IMAD R12, R49, R50, R12 ;  /* 0x00000032310c7224 */ /* 0x000fe200078e020c */
[----:B------:R-:W-:Y:S01]  /*8af0*/  SHF.R.S32.HI R49, RZ, 0x18, R77 ;  /* 0x00000018ff317819 */ /* 0x000fe2000001144d */
[----:B------:R-:W-:Y:S01]  /*8b00*/  IMAD R14, R47, R14, RZ ;  /* 0x0000000e2f0e7224 */ /* 0x000fe200078e02ff */
[----:B------:R-:W-:Y:S01]  /*8b10*/  I2IP.S8.S32.SAT R113, R11, R10, RZ ;  /* 0x0000000a0b717239 */ /* 0x000fe200000014ff */
[----:B------:R-:W-:Y:S01]  /*8b20*/  IMAD R15, R47, R15, RZ ;  /* 0x0000000f2f0f7224 */ /* 0x000fe200078e02ff */
[----:B------:R-:W-:Y:S01]  /*8b30*/  PRMT R64, R63, 0x8880, RZ ;  /* 0x000088803f407816 */ /* 0x000fe200000000ff */
[----:B------:R-:W-:Y:S01]  /*8b40*/  IMAD R13, R51, R50, R13 ;  /* 0x00000032330d7224 */ /* 0x000fe200078e020d */
[----:B------:R-:W-:Y:S01]  /*8b50*/  MOV R51, R76 ;  /* 0x0000004c00337202 */ /* 0x000fe20000000f00 */
[----:B------:R-:W-:Y:S01]  /*8b60*/  IMAD R16, R47, R16, RZ ;  /* 0x000000102f107224 */ /* 0x000fe200078e02ff */
[----:B------:R-:W-:Y:S01]  /*8b70*/  I2IP.S8.S32.SAT R113, R9, R8, R113 ;  /* 0x0000000809717239 */ /* 0x000fe20000001471 */
[-C--:B------:R-:W-:Y:S01]  /*8b80*/  IMAD R14, R49, R50.reuse, R14 ;  /* 0x00000032310e7224 */ /* 0x080fe200078e020e */
[----:B------:R-:W-:Y:S01]  /*8b90*/  SHF.R.S32.HI R59, RZ, 0x18, R62 ;  /* 0x00000018ff3b7819 */ /* 0x000fe2000001143e */
[----:B------:R-:W-:Y:S01]  /*8ba0*/  IMAD R17, R47, R17, RZ ;  /* 0x000000112f117224 */ /* 0x000fe200078e02ff */
[----:B------:R-:W-:Y:S01]  /*8bb0*/  SHF.L.U32 R71, R60, 0x8, RZ ;  /* 0x000000083c477819 */ /* 0x000fe200000006ff */
[----:B------:R-:W-:Y:S01]  /*8bc0*/  IMAD R15, R55, R50, R15 ;  /* 0x00000032370f7224 */ /* 0x000fe200078e020f */
[----:B------:R-:W-:Y:S01]  /*8bd0*/  SHF.R.S32.HI R60, RZ, 0x18, R63 ;  /* 0x00000018ff3c7819 */ /* 0x000fe2000001143f */
[----:B------:R-:W-:Y:S01]  /*8be0*/  IMAD R18, R47, R18, RZ ;  /* 0x000000122f127224 */ /* 0x000fe200078e02ff */
[----:B------:R-:W-:Y:S01]  /*8bf0*/  SHF.L.U32 R65, R62, 0x8, RZ ;  /* 0x000000083e417819 */ /* 0x000fe200000006ff */
[----:B------:R-:W-:Y:S01]  /*8c00*/  IMAD R16, R51, R50, R16 ;  /* 0x0000003233107224 */ /* 0x000fe200078e0210 */
[----:B------:R-:W-:Y:S01]  /*8c10*/  I2IP.S8.S32.SAT R114, R15, R14, RZ ;  /* 0x0000000e0f727239 */ /* 0x000fe200000014ff */
[----:B------:R-:W-:Y:S01]  /*8c20*/  IMAD R19, R47, R19, RZ ;  /* 0x000000132f137224 */ /* 0x000fe200078e02ff */
[----:B------:R-:W-:Y:S01]  /*8c30*/  SHF.R.S32.HI R51, RZ, 0x18, R72 ;  /* 0x00000018ff337819 */ /* 0x000fe20000011448 */
[----:B------:R-:W-:Y:S01]  /*8c40*/  IMAD R17, R52, R50, R17 ;  /* 0x0000003234117224 */ /* 0x000fe200078e0211 */
[----:B------:R-:W-:Y:S01]  /*8c50*/  I2IP.S8.S32.SAT R114, R13, R12, R114 ;  /* 0x0000000c0d727239 */ /* 0x000fe20000001472 */
[----:B------:R-:W-:Y:S01]  /*8c60*/  IMAD R0, R47, R20, RZ ;  /* 0x000000142f007224 */ /* 0x000fe200078e02ff */
[----:B------:R-:W-:Y:S01]  /*8c70*/  SHF.R.S32.HI R52, RZ, 0x18, R71 ;  /* 0x00000018ff347819 */ /* 0x000fe20000011447 */
[-C--:B------:R-:W-:Y:S01]  /*8c80*/  IMAD R18, R53, R50.reuse, R18 ;  /* 0x0000003235127224 */ /* 0x080fe200078e0212 */
[----:B------:R-:W-:Y:S01]  /*8c90*/  SHF.R.S32.HI R53, RZ, 0x18, R68 ;  /* 0x00000018ff357819 */ /* 0x000fe20000011444 */
[----:B------:R-:W-:Y:S01]  /*8ca0*/  IMAD.MOV.U32 R49, RZ, RZ, R73 ;  /* 0x000000ffff317224 */ /* 0x000fe200078e0049 */
[----:B------:R-:W-:Y:S01]  /*8cb0*/  SHF.L.U32 R62, R63, 0x10, RZ ;  /* 0x000000103f3e7819 */ /* 0x000fe200000006ff */
[C---:B------:R-:W-:Y:S01]  /*8cc0*/  IMAD R2, R47.reuse, R21, RZ ;  /* 0x000000152f027224 */ /* 0x040fe200078e02ff */
[----:B------:R-:W-:Y:S01]  /*8cd0*/  IADD3 R44, PT, PT, R44, 0x1, RZ ;  /* 0x000000012c2c7810 */ /* 0x000fe20007ffe0ff */
[----:B------:R-:W-:Y:S02]  /*8ce0*/  IMAD R19, R56, R50, R19 ;  /* 0x0000003238137224 */ /* 0x000fe400078e0213 */
[----:B------:R-:W-:Y:S02]  /*8cf0*/  IMAD R3, R47, R22, RZ ;  /* 0x000000162f037224 */ /* 0x000fe400078e02ff */
[----:B------:R-:W-:Y:S01]  /*8d00*/  IMAD R0, R49, R50, R0 ;  /* 0x0000003231007224 */ /* 0x000fe200078e0200 */
[----:B------:R-:W-:Y:S01]  /*8d10*/  I2IP.S8.S32.SAT R115, R19, R18, RZ ;  /* 0x0000001213737239 */ /* 0x000fe200000014ff */
[----:B------:R-:W-:Y:S01]  /*8d20*/  IMAD R23, R47, R23, RZ ;  /* 0x000000172f177224 */ /* 0x000fe200078e02ff */
[----:B------:R-:W-:Y:S01]  /*8d30*/  MOV R49, R70 ;  /* 0x0000004600317202 */ /* 0x000fe20000000f00 */
[----:B------:R-:W-:Y:S01]  /*8d40*/  IMAD R2, R51, R50, R2 ;  /* 0x0000003233027224 */ /* 0x000fe200078e0202 */
[----:B------:R-:W-:Y:S01]  /*8d50*/  I2IP.S8.S32.SAT R115, R17, R16, R115 ;  /* 0x0000001011737239 */ /* 0x000fe20000001473 */
[C---:B------:R-:W-:Y:S01]  /*8d60*/  IMAD R20, R47.reuse, R24, RZ ;  /* 0x000000182f147224 */ /* 0x040fe200078e02ff */
[----:B------:R-:W-:Y:S01]  /*8d70*/  SHF.R.S32.HI R51, RZ, 0x18, R69 ;  /* 0x00000018ff337819 */ /* 0x000fe20000011445 */
[-C--:B------:R-:W-:Y:S01]  /*8d80*/  IMAD R3, R52, R50.reuse, R3 ;  /* 0x0000003234037224 */ /* 0x080fe200078e0203 */
[----:B------:R-:W-:Y:S01]  /*8d90*/  SHF.R.S32.HI R52, RZ, 0x18, R62 ;  /* 0x00000018ff347819 */ /* 0x000fe2000001143e */
[----:B------:R-:W-:Y:S01]  /*8da0*/  IMAD R21, R47, R25, RZ ;  /* 0x000000192f157224 */ /* 0x000fe200078e02ff */
[----:B------:R1:W-:Y:S01]  /*8db0*/  STS.128 [R95+UR49+0x5200], R112 ;  /* 0x005200705f007988 */ /* 0x0003e20008000c31 */
[----:B------:R-:W-:Y:S02]  /*8dc0*/  IMAD R23, R57, R50, R23 ;  /* 0x0000003239177224 */ /* 0x000fe400078e0217 */
[----:B------:R-:W-:Y:S02]  /*8dd0*/  IMAD R22, R47, R26, RZ ;  /* 0x0000001a2f167224 */ /* 0x000fe400078e02ff */
[-C--:B------:R-:W-:Y:S01]  /*8de0*/  IMAD R20, R49, R50.reuse, R20 ;  /* 0x0000003231147224 */ /* 0x080fe200078e0214 */
[----:B------:R-:W-:Y:S01]  /*8df0*/  I2IP.S8.S32.SAT R111, R23, R3, RZ ;  /* 0x00000003176f7239 */ /* 0x000fe200000014ff */
[----:B------:R-:W-:Y:S01]  /*8e00*/  IMAD R27, R47, R27, RZ ;  /* 0x0000001b2f1b7224 */ /* 0x000fe200078e02ff */
[----:B------:R-:W-:Y:S01]  /*8e10*/  MOV R49, R67 ;  /* 0x0000004300317202 */ /* 0x000fe20000000f00 */
[----:B------:R-:W-:Y:S01]  /*8e20*/  IMAD R21, R51, R50, R21 ;  /* 0x0000003233157224 */ /* 0x000fe200078e0215 */
[----:B------:R-:W-:Y:S01]  /*8e30*/  I2IP.S8.S32.SAT R116, R2, R0, R111 ;  /* 0x0000000002747239 */ /* 0x000fe2000000146f */
[----:B------:R-:W-:Y:S01]  /*8e40*/  IMAD R24, R47, R28, RZ ;  /* 0x0000001c2f187224 */ /* 0x000fe200078e02ff */
[----:B------:R-:W-:Y:S01]  /*8e50*/  SHF.R.S32.HI R51, RZ, 0x18, R66 ;  /* 0x00000018ff337819 */ /* 0x000fe20000011442 */
[-C--:B------:R-:W-:Y:S02]  /*8e60*/  IMAD R22, R53, R50.reuse, R22 ;  /* 0x0000003235167224 */ /* 0x080fe400078e0216 */
[-C--:B------:R-:W-:Y:S02]  /*8e70*/  IMAD R27, R58, R50.reuse, R27 ;  /* 0x000000323a1b7224 */ /* 0x080fe400078e021b */
[----:B------:R-:W-:Y:S02]  /*8e80*/  IMAD R25, R47, R29, RZ ;  /* 0x0000001d2f197224 */ /* 0x000fe400078e02ff */
[----:B------:R-:W-:Y:S01]  /*8e90*/  IMAD R24, R49, R50, R24 ;  /* 0x0000003231187224 */ /* 0x000fe200078e0218 */
[----:B------:R-:W-:Y:S01]  /*8ea0*/  SHF.R.S32.HI R49, RZ, 0x18, R65 ;  /* 0x00000018ff317819 */ /* 0x000fe20000011441 */
[----:B------:R-:W-:Y:S01]  /*8eb0*/  IMAD R26, R47, R30, RZ ;  /* 0x0000001e2f1a7224 */ /* 0x000fe200078e02ff */
[----:B------:R-:W-:Y:S01]  /*8ec0*/  I2IP.S8.S32.SAT R117, R27, R22, RZ ;  /* 0x000000161b757239 */ /* 0x000fe200000014ff */
[----:B------:R-:W-:Y:S02]  /*8ed0*/  IMAD.SHL.U32 R61, R63, 0x100, RZ ;  /* 0x000001003f3d7824 */ /* 0x000fe400078e00ff */
[----:B------:R-:W-:Y:S01]  /*8ee0*/  IMAD R31, R47, R31, RZ ;  /* 0x0000001f2f1f7224 */ /* 0x000fe200078e02ff */
[----:B------:R-:W-:Y:S01]  /*8ef0*/  I2IP.S8.S32.SAT R117, R21, R20, R117 ;  /* 0x0000001415757239 */ /* 0x000fe20000001475 */
[----:B------:R-:W-:Y:S01]  /*8f00*/  IMAD R25, R51, R50, R25 ;  /* 0x0000003233197224 */ /* 0x000fe200078e0219 */
[----:B------:R-:W-:Y:S01]  /*8f10*/  MOV R51, R64 ;  /* 0x0000004000337202 */ /* 0x000fe20000000f00 */
[----:B------:R-:W-:Y:S01]  /*8f20*/  IMAD R28, R47, R32, RZ ;  /* 0x000000202f1c7224 */ /* 0x000fe200078e02ff */
[----:B------:R-:W-:Y:S01]  /*8f30*/  SHF.R.S32.HI R53, RZ, 0x18, R61 ;  /* 0x00000018ff357819 */ /* 0x000fe2000001143d */
[-C--:B------:R-:W-:Y:S02]  /*8f40*/  IMAD R26, R49, R50.reuse, R26 ;  /* 0x00000032311a7224 */ /* 0x080fe400078e021a */
[----:B------:R-:W-:Y:S02]  /*8f50*/  IMAD R29, R47, R33, RZ ;  /* 0x000000212f1d7224 */ /* 0x000fe400078e02ff */
[-C--:B------:R-:W-:Y:S02]  /*8f60*/  IMAD R31, R59, R50.reuse, R31 ;  /* 0x000000323b1f7224 */ /* 0x080fe400078e021f */
[----:B------:R-:W-:Y:S02]  /*8f70*/  IMAD R28, R51, R50, R28 ;  /* 0x00000032331c7224 */ /* 0x000fe400078e021c */
[----:B------:R-:W-:Y:S01]  /*8f80*/  IMAD R30, R47, R34, RZ ;  /* 0x000000222f1e7224 */ /* 0x000fe200078e02ff */
[----:B------:R-:W-:Y:S01]  /*8f90*/  I2IP.S8.S32.SAT R108, R31, R26, RZ ;  /* 0x0000001a1f6c7239 */ /* 0x000fe200000014ff */
[----:B------:R-:W-:Y:S02]  /*8fa0*/  IMAD R29, R52, R50, R29 ;  /* 0x00000032341d7224 */ /* 0x000fe400078e021d */
[----:B------:R-:W-:Y:S01]  /*8fb0*/  IMAD R35, R47, R35, RZ ;  /* 0x000000232f237224 */ /* 0x000fe200078e02ff */
[----:B------:R-:W-:Y:S01]  /*8fc0*/  I2IP.S8.S32.SAT R118, R25, R24, R108 ;  /* 0x0000001819767239 */ /* 0x000fe2000000146c */
[-C--:B------:R-:W-:Y:S02]  /*8fd0*/  IMAD R30, R53, R50.reuse, R30 ;  /* 0x00000032351e7224 */ /* 0x080fe400078e021e */
        /* <DEDUP_REMOVED lines=21> */
.L_x_121:
[----:B------:R-:W-:Y:S05]  /*9130*/  BSYNC.RECONVERGENT B0 ;  /* 0x0000000000007941 */ /* 0x000fea0003800200 */
.L_x_120:
[----:B------:R-:W-:Y:S01]  /*9140*/  BAR.SYNC.DEFER_BLOCKING 0x1, 0x80 ;  /* 0x0042000000007b1d */ /* 0x000fe20000010000 */
[----:B------:R-:W-:Y:S01]  /*9150*/  ISETP.NE.AND P2, PT, R106, RZ, PT ;  /* 0x000000ff6a00720c */ /* 0x000fe20003f45270 */
[----:B------:R-:W-:Y:S01]  /*9160*/  IMAD.IADD R20, R43, 0x1, R83 ;  /* 0x000000012b147824 */ /* 0x000fe200078e0253 */
[----:B------:R-:W-:Y:S01]  /*9170*/  ISETP.NE.AND P0, PT, R107, 0x2, PT ;  /* 0x000000026b00780c */ /* 0x000fe20003f05270 */
[----:B------:R-:W-:Y:S01]  /*9180*/  IMAD.IADD R21, R45, 0x1, R90 ;  /* 0x000000012d157824 */ /* 0x000fe200078e025a */
[----:B------:R-:W-:Y:S02]  /*9190*/  ISETP.NE.AND P1, PT, R44, 0x4, PT ;  /* 0x000000042c00780c */ /* 0x000fe40003f25270 */
[----:B------:R-:W-:Y:S02]  /*91a0*/  SEL R0, RZ, 0x1, P0 ;  /* 0x00000001ff007807 */ /* 0x000fe40000000000 */
[----:B------:R-:W-:Y:S02]  /*91b0*/  SEL R3, RZ, 0x1, P1 ;  /* 0x00000001ff037807 */ /* 0x000fe40000800000 */
[----:B------:R-:W-:Y:S02]  /*91c0*/  LOP3.LUT R101, R101, R0, RZ, 0x3c, !PT ;  /* 0x0000000065657212 */ /* 0x000fe400078e3cff */
[----:B------:R-:W-:Y:S02]  /*91d0*/  LOP3.LUT R102, R102, R3, RZ, 0x3c, !PT ;  /* 0x0000000366667212 */ /* 0x000fe400078e3cff */
[----:B------:R-:W-:Y:S02]  /*91e0*/  @P2 R2UR UR36, R98 ;  /* 0x00000000622422ca */ /* 0x000fe400000e0000 */
[----:B------:R-:W-:Y:S02]  /*91f0*/  SEL R107, R107, RZ, P0 ;  /* 0x000000ff6b6b7207 */ /* 0x000fe40000000000 */
[----:B------:R-:W-:Y:S01]  /*9200*/  SEL R44, R44, RZ, P1 ;  /* 0x000000ff2c2c7207 */ /* 0x000fe20000800000 */
[----:B------:R-:W-:Y:S10]  /*9210*/  @P2 BRA `(.L_x_122) ;  /* 0xffffffbc00282947 */ /* 0x000ff4000383ffff */
[----:B------:R-:W-:Y:S05]  /*9220*/  EXIT ;  /* 0x000000000000794d */ /* 0x000fea0003800000 */
.L_x_19:
[----:B--2---:R2:W1:Y:S02]  /*9230*/  SYNCS.PHASECHK.TRANS64.TRYWAIT P0, [R3+URZ+0xe0], R2 ;  /* 0x0000e002030075a7 */ /* 0x00446400080011ff */
[----:B-1----:R-:W-:Y:S05]  /*9240*/  @!P0 NANOSLEEP.SYNCS 0x989680 ;  /* 0x009896800000895d */ /* 0x002fea0003900000 */
[----:B------:R-:W1:Y:S02]  /*9250*/  @!P0 SYNCS.PHASECHK.TRANS64 P0, [R3+URZ+0xe0], R2 ;  /* 0x0000e002030085a7 */ /* 0x000e6400080010ff */
[----:B-1----:R-:W-:Y:S05]  /*9260*/  @!P0 BRA `(.L_x_19) ;  /* 0xfffffffc00f08947 */ /* 0x002fea000383ffff */
[----:B------:R-:W-:Y:S05]  /*9270*/  BRA `(.L_x_123) ;  /* 0xffffff8000c87947 */ /* 0x000fea000383ffff */
.L_x_22:
[----:B-1----:R-:W-:-:S07]  /*9280*/  MOV R2, UR33 ;  /* 0x0000002100027c02 */ /* 0x002fce0008000f00 */
.L_x_124:
[----:B-1----:R1:W2:Y:S02]  /*9290*/  SYNCS.PHASECHK.TRANS64.TRYWAIT P0, [R2+URZ+0x10], R5 ;  /* 0x00001005020075a7 */ /* 0x0022a400080011ff */
[----:B--2---:R-:W-:Y:S05]  /*92a0*/  @!P0 NANOSLEEP.SYNCS 0x989680 ;  /* 0x009896800000895d */ /* 0x004fea0003900000 */
[----:B------:R-:W2:Y:S02]  /*92b0*/  @!P0 SYNCS.PHASECHK.TRANS64 P0, [R2+URZ+0x10], R5 ;  /* 0x00001005020085a7 */ /* 0x000ea400080010ff */
[----:B--2---:R-:W-:Y:S05]  /*92c0*/  @!P0 BRA `(.L_x_124) ;  /* 0xfffffffc00f08947 */ /* 0x004fea000383ffff */
[----:B------:R-:W-:Y:S05]  /*92d0*/  BRA `(.L_x_21) ;  /* 0xffffff8400187947 */ /* 0x000fea000383ffff */
.L_x_28:
[----:B-1----:R-:W-:-:S07]  /*92e0*/  MOV R2, UR33 ;  /* 0x0000002100027c02 */ /* 0x002fce0008000f00 */
.L_x_125:
[----:B-1----:R1:W2:Y:S02]  /*92f0*/  SYNCS.PHASECHK.TRANS64.TRYWAIT P0, [R2+URZ+0x10], R5 ;  /* 0x00001005020075a7 */ /* 0x0022a400080011ff */
[----:B--2---:R-:W-:Y:S05]  /*9300*/  @!P0 NANOSLEEP.SYNCS 0x989680 ;  /* 0x009896800000895d */ /* 0x004fea0003900000 */
[----:B------:R-:W2:Y:S02]  /*9310*/  @!P0 SYNCS.PHASECHK.TRANS64 P0, [R2+URZ+0x10], R5 ;  /* 0x00001005020085a7 */ /* 0x000ea400080010ff */
[----:B--2---:R-:W-:Y:S05]  /*9320*/  @!P0 BRA `(.L_x_125) ;  /* 0xfffffffc00f08947 */ /* 0x004fea000383ffff */
[----:B------:R-:W-:Y:S05]  /*9330*/  BRA `(.L_x_27) ;  /* 0xffffff8400f07947 */ /* 0x000fea000383ffff */
.L_x_32:
[----:B-1----:R1:W2:Y:S02]  /*9340*/  SYNCS.PHASECHK.TRANS64.TRYWAIT P0, [R2+URZ+0x70], R3 ;  /* 0x00007003020075a7 */ /* 0x0022a400080011ff */
[----:B--2---:R-:W-:Y:S05]  /*9350*/  @!P0 NANOSLEEP.SYNCS 0x989680 ;  /* 0x009896800000895d */ /* 0x004fea0003900000 */
[----:B------:R-:W2:Y:S02]  /*9360*/  @!P0 SYNCS.PHASECHK.TRANS64 P0, [R2+URZ+0x70], R3 ;  /* 0x00007003020085a7 */ /* 0x000ea400080010ff */
[----:B--2---:R-:W-:Y:S05]  /*9370*/  @!P0 BRA `(.L_x_32) ;  /* 0xfffffffc00f08947 */ /* 0x004fea000383ffff */
[----:B------:R-:W-:Y:S05]  /*9380*/  BRA `(.L_x_126) ;  /* 0xffffff8800a87947 */ /* 0x000fea000383ffff */
.L_x_36:
[----:B----4-:R-:W-:-:S07]  /*9390*/  MOV R0, UR4 ;  /* 0x0000000400007c02 */ /* 0x010fce0008000f00 */
.L_x_127:
[----:B-1----:R1:W2:Y:S02]  /*93a0*/  SYNCS.PHASECHK.TRANS64.TRYWAIT P0, [R0+URZ], R3 ;  /* 0x00000003000075a7 */ /* 0x0022a400080011ff */
[----:B--2---:R-:W-:Y:S05]  /*93b0*/  @!P0 NANOSLEEP.SYNCS 0x989680 ;  /* 0x009896800000895d */ /* 0x004fea0003900000 */
[----:B------:R-:W2:Y:S02]  /*93c0*/  @!P0 SYNCS.PHASECHK.TRANS64 P0, [R0+URZ], R3 ;  /* 0x00000003000085a7 */ /* 0x000ea400080010ff */
[----:B--2---:R-:W-:Y:S05]  /*93d0*/  @!P0 BRA `(.L_x_127) ;  /* 0xfffffffc00f08947 */ /* 0x004fea000383ffff */
[----:B------:R-:W-:Y:S05]  /*93e0*/  BRA `(.L_x_128) ;  /* 0xffffff9000187947 */ /* 0x000fea000383ffff */
.L_x_39:
[----:B-1----:R1:W2:Y:S02]  /*93f0*/  SYNCS.PHASECHK.TRANS64.TRYWAIT P0, [R0+URZ+0xd0], R5 ;  /* 0x0000d005000075a7 */ /* 0x0022a400080011ff */
[----:B--2---:R-:W-:Y:S05]  /*9400*/  @!P0 NANOSLEEP.SYNCS 0x989680 ;  /* 0x009896800000895d */ /* 0x004fea0003900000 */
[----:B------:R-:W2:Y:S02]  /*9410*/  @!P0 SYNCS.PHASECHK.TRANS64 P0, [R0+URZ+0xd0], R5 ;  /* 0x0000d005000085a7 */ /* 0x000ea400080010ff */
[----:B--2---:R-:W-:Y:S05]  /*9420*/  @!P0 BRA `(.L_x_39) ;  /* 0xfffffffc00f08947 */ /* 0x004fea000383ffff */
[----:B------:R-:W-:Y:S05]  /*9430*/  BRA `(.L_x_129) ;  /* 0xffffff9000747947 */ /* 0x000fea000383ffff */
.L_x_40:
[----:B------:R-:W-:-:S07]  /*9440*/  MOV R0, UR5 ;  /* 0x0000000500007c02 */ /* 0x000fce0008000f00 */
.L_x_130:
[----:B-1----:R1:W2:Y:S02]  /*9450*/  SYNCS.PHASECHK.TRANS64.TRYWAIT P0, [R0+URZ+0x80], R5 ;  /* 0x00008005000075a7 */ /* 0x0022a400080011ff */
[----:B--2---:R-:W-:Y:S05]  /*9460*/  @!P0 NANOSLEEP.SYNCS 0x989680 ;  /* 0x009896800000895d */ /* 0x004fea0003900000 */
[----:B------:R-:W2:Y:S02]  /*9470*/  @!P0 SYNCS.PHASECHK.TRANS64 P0, [R0+URZ+0x80], R5 ;  /* 0x00008005000085a7 */ /* 0x000ea400080010ff */
[----:B--2---:R-:W-:Y:S05]  /*9480*/  @!P0 BRA `(.L_x_130) ;  /* 0xfffffffc00f08947 */ /* 0x004fea000383ffff */
[----:B------:R-:W-:Y:S05]  /*9490*/  BRA `(.L_x_131) ;  /* 0xffffff9000847947 */ /* 0x000fea000383ffff */
.L_x_41:
[----:B-1----:R1:W2:Y:S02]  /*94a0*/  SYNCS.PHASECHK.TRANS64.TRYWAIT P1, [R0+URZ+0x70], R5 ;  /* 0x00007005000075a7 */ /* 0x0022a400080211ff */
[----:B--2---:R-:W-:Y:S05]  /*94b0*/  @!P1 NANOSLEEP.SYNCS 0x989680 ;  /* 0x009896800000995d */ /* 0x004fea0003900000 */
[----:B------:R-:W2:Y:S02]  /*94c0*/  @!P1 SYNCS.PHASECHK.TRANS64 P1, [R0+URZ+0x70], R5 ;  /* 0x00007005000095a7 */ /* 0x000ea400080210ff */
[----:B--2---:R-:W-:Y:S05]  /*94d0*/  @!P1 BRA `(.L_x_41) ;  /* 0xfffffffc00f09947 */ /* 0x004fea000383ffff */
[----:B------:R-:W-:Y:S05]  /*94e0*/  BRA `(.L_x_132) ;  /* 0xffffff9000b47947 */ /* 0x000fea000383ffff */
.L_x_44:
[----:B------:R-:W-:-:S07]  /*94f0*/  MOV R0, UR5 ;  /* 0x0000000500007c02 */ /* 0x000fce0008000f00 */
.L_x_133:
[----:B-1----:R1:W2:Y:S02]  /*9500*/  SYNCS.PHASECHK.TRANS64.TRYWAIT P0, [R0+URZ+0x80], R3 ;  /* 0x00008003000075a7 */ /* 0x0022a400080011ff */
[----:B--2---:R-:W-:Y:S05]  /*9510*/  @!P0 NANOSLEEP.SYNCS 0x989680 ;  /* 0x009896800000895d */ /* 0x004fea0003900000 */
[----:B------:R-:W2:Y:S02]  /*9520*/  @!P0 SYNCS.PHASECHK.TRANS64 P0, [R0+URZ+0x80], R3 ;  /* 0x00008003000085a7 */ /* 0x000ea400080010ff */
[----:B--2---:R-:W-:Y:S05]  /*9530*/  @!P0 BRA `(.L_x_133) ;  /* 0xfffffffc00f08947 */ /* 0x004fea000383ffff */
[----:B------:R-:W-:Y:S05]  /*9540*/  BRA `(.L_x_43) ;  /* 0xffffff9400087947 */ /* 0x000fea000383ffff */
.L_x_51:
[----:B-1----:R1:W2:Y:S02]  /*9550*/  SYNCS.PHASECHK.TRANS64.TRYWAIT P1, [R0+URZ+0x70], R5 ;  /* 0x00007005000075a7 */ /* 0x0022a400080211ff */
[----:B--2---:R-:W-:Y:S05]  /*9560*/  @!P1 NANOSLEEP.SYNCS 0x989680 ;  /* 0x009896800000995d */ /* 0x004fea0003900000 */
[----:B------:R-:W2:Y:S02]  /*9570*/  @!P1 SYNCS.PHASECHK.TRANS64 P1, [R0+URZ+0x70], R5 ;  /* 0x00007005000095a7 */ /* 0x000ea400080210ff */
[----:B--2---:R-:W-:Y:S05]  /*9580*/  @!P1 BRA `(.L_x_51) ;  /* 0xfffffffc00f09947 */ /* 0x004fea000383ffff */
[----:B------:R-:W-:Y:S05]  /*9590*/  BRA `(.L_x_134) ;  /* 0xffffff9800987947 */ /* 0x000fea000383ffff */
.L_x_52:
[----:B------:R-:W-:-:S07]  /*95a0*/  MOV R3, UR6 ;  /* 0x0000000600037c02 */ /* 0x000fce0008000f00 */
.L_x_135:
[----:B-1----:R1:W2:Y:S02]  /*95b0*/  SYNCS.PHASECHK.TRANS64.TRYWAIT P0, [R3+URZ+0xb0], R0 ;  /* 0x0000b000030075a7 */ /* 0x0022a400080011ff */
[----:B--2---:R-:W-:Y:S05]  /*95c0*/  @!P0 NANOSLEEP.SYNCS 0x989680 ;  /* 0x009896800000895d */ /* 0x004fea0003900000 */
[----:B------:R-:W2:Y:S02]  /*95d0*/  @!P0 SYNCS.PHASECHK.TRANS64 P0, [R3+URZ+0xb0], R0 ;  /* 0x0000b000030085a7 */ /* 0x000ea400080010ff */
[----:B--2---:R-:W-:Y:S05]  /*95e0*/  @!P0 BRA `(.L_x_135) ;  /* 0xfffffffc00f08947 */ /* 0x004fea000383ffff */
[----:B------:R-:W-:Y:S05]  /*95f0*/  BRA `(.L_x_136) ;  /* 0xffffff9800e87947 */ /* 0x000fea000383ffff */
.L_x_55:
[----:B------:R-:W-:Y:S07]  /*9600*/  MOV R0, UR11 ;  /* 0x0000000b00007c02 */ /* 0x000fee0008000f00 */
.L_x_137:
[----:B-1----:R1:W2:Y:S02]  /*9610*/  SYNCS.PHASECHK.TRANS64.TRYWAIT P0, [R0+URZ], R3 ;  /* 0x00000003000075a7 */ /* 0x0022a400080011ff */
[----:B--2---:R-:W-:Y:S05]  /*9620*/  @!P0 NANOSLEEP.SYNCS 0x989680 ;  /* 0x009896800000895d */ /* 0x004fea0003900000 */
[----:B------:R-:W2:Y:S02]  /*9630*/  @!P0 SYNCS.PHASECHK.TRANS64 P0, [R0+URZ], R3 ;  /* 0x00000003000085a7 */ /* 0x000ea400080010ff */
[----:B--2---:R-:W-:Y:S05]  /*9640*/  @!P0 BRA `(.L_x_137) ;  /* 0xfffffffc00f08947 */ /* 0x004fea000383ffff */
[----:B------:R-:W-:Y:S05]  /*9650*/  BRA `(.L_x_54) ;  /* 0xffffff9c00047947 */ /* 0x000fea000383ffff */
.L_x_58:
[----:B------:R-:W-:-:S07]  /*9660*/  MOV R0, UR6 ;  /* 0x0000000600007c02 */ /* 0x000fce0008000f00 */
.L_x_138:
[----:B--2---:R2:W4:Y:S02]  /*9670*/  SYNCS.PHASECHK.TRANS64.TRYWAIT P0, [R0+URZ], R3 ;  /* 0x00000003000075a7 */ /* 0x00452400080011ff */
[----:B----4-:R-:W-:Y:S05]  /*9680*/  @!P0 NANOSLEEP.SYNCS 0x989680 ;  /* 0x009896800000895d */ /* 0x010fea0003900000 */
[----:B------:R-:W4:Y:S02]  /*9690*/  @!P0 SYNCS.PHASECHK.TRANS64 P0, [R0+URZ], R3 ;  /* 0x00000003000085a7 */ /* 0x000f2400080010ff */
[----:B----4-:R-:W-:Y:S05]  /*96a0*/  @!P0 BRA `(.L_x_138) ;  /* 0xfffffffc00f08947 */ /* 0x010fea000383ffff */
[----:B------:R-:W-:Y:S05]  /*96b0*/  BRA `(.L_x_139) ;  /* 0xffffffa000307947 */ /* 0x000fea000383ffff */
.L_x_59:
[----:B------:R-:W-:-:S07]  /*96c0*/  MOV R0, UR6 ;  /* 0x0000000600007c02 */ /* 0x000fce0008000f00 */
.L_x_140:
[----:B-1----:R1:W2:Y:S02]  /*96d0*/  SYNCS.PHASECHK.TRANS64.TRYWAIT P0, [R0+URZ], R3 ;  /* 0x00000003000075a7 */ /* 0x0022a400080011ff */
[----:B--2---:R-:W-:Y:S05]  /*96e0*/  @!P0 NANOSLEEP.SYNCS 0x989680 ;  /* 0x009896800000895d */ /* 0x004fea0003900000 */
[----:B------:R-:W2:Y:S02]  /*96f0*/  @!P0 SYNCS.PHASECHK.TRANS64 P0, [R0+URZ], R3 ;  /* 0x00000003000085a7 */ /* 0x000ea400080010ff */
[----:B--2---:R-:W-:Y:S05]  /*9700*/  @!P0 BRA `(.L_x_140) ;  /* 0xfffffffc00f08947 */ /* 0x004fea000383ffff */
[----:B------:R-:W-:Y:S05]  /*9710*/  BRA `(.L_x_141) ;  /* 0xffffffa0003c7947 */ /* 0x000fea000383ffff */
.L_x_60:
[----:B------:R-:W-:-:S07]  /*9720*/  MOV R0, UR6 ;  /* 0x0000000600007c02 */ /* 0x000fce0008000f00 */
.L_x_142:
[----:B-1----:R1:W2:Y:S02]  /*9730*/  SYNCS.PHASECHK.TRANS64.TRYWAIT P0, [R0+URZ], R3 ;  /* 0x00000003000075a7 */ /* 0x0022a400080011ff */
[----:B--2---:R-:W-:Y:S05]  /*9740*/  @!P0 NANOSLEEP.SYNCS 0x989680 ;  /* 0x009896800000895d */ /* 0x004fea0003900000 */
[----:B------:R-:W2:Y:S02]  /*9750*/  @!P0 SYNCS.PHASECHK.TRANS64 P0, [R0+URZ], R3 ;  /* 0x00000003000085a7 */ /* 0x000ea400080010ff */
[----:B--2---:R-:W-:Y:S05]  /*9760*/  @!P0 BRA `(.L_x_142) ;  /* 0xfffffffc00f08947 */ /* 0x004fea000383ffff */
[----:B------:R-:W-:Y:S05]  /*9770*/  BRA `(.L_x_143) ;  /* 0xffffffa000487947 */ /* 0x000fea000383ffff */
.L_x_61:
[----:B------:R-:W-:-:S07]  /*9780*/  MOV R0, UR7 ;  /* 0x0000000700007c02 */ /* 0x000fce0008000f00 */
.L_x_144:
[----:B-1----:R1:W2:Y:S02]  /*9790*/  SYNCS.PHASECHK.TRANS64.TRYWAIT P0, [R0+URZ], R3 ;  /* 0x00000003000075a7 */ /* 0x0022a400080011ff */
[----:B--2---:R-:W-:Y:S05]  /*97a0*/  @!P0 NANOSLEEP.SYNCS 0x989680 ;  /* 0x009896800000895d */ /* 0x004fea0003900000 */
[----:B------:R-:W2:Y:S02]  /*97b0*/  @!P0 SYNCS.PHASECHK.TRANS64 P0, [R0+URZ], R3 ;  /* 0x00000003000085a7 */ /* 0x000ea400080010ff */
[----:B--2---:R-:W-:Y:S05]  /*97c0*/  @!P0 BRA `(.L_x_144) ;  /* 0xfffffffc00f08947 */ /* 0x004fea000383ffff */
[----:B------:R-:W-:Y:S05]  /*97d0*/  BRA `(.L_x_145) ;  /* 0xffffffa000547947 */ /* 0x000fea000383ffff */
.L_x_66:
[----:B--2---:R2:W3:Y:S02]  /*97e0*/  SYNCS.PHASECHK.TRANS64.TRYWAIT P0, [R0+URZ+0x70], R3 ;  /* 0x00007003000075a7 */ /* 0x0044e400080011ff */
[----:B---3--:R-:W-:Y:S05]  /*97f0*/  @!P0 NANOSLEEP.SYNCS 0x989680 ;  /* 0x009896800000895d */ /* 0x008fea0003900000 */
[----:B------:R-:W3:Y:S02]  /*9800*/  @!P0 SYNCS.PHASECHK.TRANS64 P0, [R0+URZ+0x70], R3 ;  /* 0x00007003000085a7 */ /* 0x000ee400080010ff */
[----:B---3--:R-:W-:Y:S05]  /*9810*/  @!P0 BRA `(.L_x_66) ;  /* 0xfffffffc00f08947 */ /* 0x008fea000383ffff */
[----:B------:R-:W-:Y:S05]  /*9820*/  BRA `(.L_x_146) ;  /* 0xffffffa400607947 */ /* 0x000fea000383ffff */
.L_x_69:
[----:B------:R-:W-:Y:S07]  /*9830*/  MOV R0, UR7 ;  /* 0x0000000700007c02 */ /* 0x000fee0008000f00 */
.L_x_147:
[----:B--2---:R2:W3:Y:S02]  /*9840*/  SYNCS.PHASECHK.TRANS64.TRYWAIT P0, [R0+URZ+0x68], R3 ;  /* 0x00006803000075a7 */ /* 0x0044e400080011ff */
[----:B---3--:R-:W-:Y:S05]  /*9850*/  @!P0 NANOSLEEP.SYNCS 0x989680 ;  /* 0x009896800000895d */ /* 0x008fea0003900000 */
[----:B------:R-:W3:Y:S02]  /*9860*/  @!P0 SYNCS.PHASECHK.TRANS64 P0, [R0+URZ+0x68], R3 ;  /* 0x00006803000085a7 */ /* 0x000ee400080010ff */
[----:B---3--:R-:W-:Y:S05]  /*9870*/  @!P0 BRA `(.L_x_147) ;  /* 0xfffffffc00f08947 */ /* 0x008fea000383ffff */
[----:B------:R-:W-:Y:S05]  /*9880*/  BRA `(.L_x_68) ;  /* 0xffffffa800407947 */ /* 0x000fea000383ffff */
.L_x_72:
[----:B------:R-:W-:Y:S07]  /*9890*/  MOV R3, UR7 ;  /* 0x0000000700037c02 */ /* 0x000fee0008000f00 */
.L_x_148:
[----:B-1----:R1:W2:Y:S02]  /*98a0*/  SYNCS.PHASECHK.TRANS64.TRYWAIT P0, [R3+URZ+0x40], R12 ;  /* 0x0000400c030075a7 */ /* 0x0022a400080011ff */
[----:B--2---:R-:W-:Y:S05]  /*98b0*/  @!P0 NANOSLEEP.SYNCS 0x989680 ;  /* 0x009896800000895d */ /* 0x004fea0003900000 */
[----:B------:R-:W2:Y:S02]  /*98c0*/  @!P0 SYNCS.PHASECHK.TRANS64 P0, [R3+URZ+0x40], R12 ;  /* 0x0000400c030085a7 */ /* 0x000ea400080010ff */
[----:B--2---:R-:W-:Y:S05]  /*98d0*/  @!P0 BRA `(.L_x_148) ;  /* 0xfffffffc00f08947 */ /* 0x004fea000383ffff */
[----:B------:R-:W-:Y:S05]  /*98e0*/  BRA `(.L_x_149) ;  /* 0xffffffa800b87947 */ /* 0x000fea000383ffff */
.L_x_73:
[----:B-1----:R-:W-:Y:S07]  /*98f0*/  MOV R3, UR7 ;  /* 0x0000000700037c02 */ /* 0x002fee0008000f00 */
.L_x_150:
[----:B-1----:R1:W2:Y:S02]  /*9900*/  SYNCS.PHASECHK.TRANS64.TRYWAIT P0, [R3+URZ+0x48], R12 ;  /* 0x0000480c030075a7 */ /* 0x0022a400080011ff */
[----:B--2---:R-:W-:Y:S05]  /*9910*/  @!P0 NANOSLEEP.SYNCS 0x989680 ;  /* 0x009896800000895d */ /* 0x004fea0003900000 */
[----:B------:R-:W2:Y:S02]  /*9920*/  @!P0 SYNCS.PHASECHK.TRANS64 P0, [R3+URZ+0x48], R12 ;  /* 0x0000480c030085a7 */ /* 0x000ea400080010ff */
[----:B--2---:R-:W-:Y:S05]  /*9930*/  @!P0 BRA `(.L_x_150) ;  /* 0xfffffffc00f08947 */ /* 0x004fea000383ffff */
[----:B------:R-:W-:Y:S05]  /*9940*/  BRA `(.L_x_151) ;  /* 0xffffffa800f47947 */ /* 0x000fea000383ffff */
.L_x_74:
[----:B-1----:R-:W-:Y:S07]  /*9950*/  MOV R3, UR7 ;  /* 0x0000000700037c02 */ /* 0x002fee0008000f00 */
.L_x_152:
[----:B-1----:R1:W2:Y:S02]  /*9960*/  SYNCS.PHASECHK.TRANS64.TRYWAIT P0, [R3+URZ+0x50], R12 ;  /* 0x0000500c030075a7 */ /* 0x0022a400080011ff */
[----:B--2---:R-:W-:Y:S05]  /*9970*/  @!P0 NANOSLEEP.SYNCS 0x989680 ;  /* 0x009896800000895d */ /* 0x004fea0003900000 */
[----:B------:R-:W2:Y:S02]  /*9980*/  @!P0 SYNCS.PHASECHK.TRANS64 P0, [R3+URZ+0x50], R12 ;  /* 0x0000500c030085a7 */ /* 0x000ea400080010ff */
[----:B--2---:R-:W-:Y:S05]  /*9990*/  @!P0 BRA `(.L_x_152) ;  /* 0xfffffffc00f08947 */ /* 0x004fea000383ffff */
[----:B------:R-:W-:Y:S05]  /*99a0*/  BRA `(.L_x_153) ;  /* 0xffffffac003c7947 */ /* 0x000fea000383ffff */
.L_x_75:
[----:B------:R-:W-:Y:S07]  /*99b0*/  MOV R3, UR7 ;  /* 0x0000000700037c02 */ /* 0x000fee0008000f00 */
.L_x_154:
[----:B-1----:R1:W2:Y:S02]  /*99c0*/  SYNCS.PHASECHK.TRANS64.TRYWAIT P0, [R3+URZ+0x58], R12 ;  /* 0x0000580c030075a7 */ /* 0x0022a400080011ff */
[----:B--2---:R-:W-:Y:S05]  /*99d0*/  @!P0 NANOSLEEP.SYNCS 0x989680 ;  /* 0x009896800000895d */ /* 0x004fea0003900000 */
[----:B------:R-:W2:Y:S02]  /*99e0*/  @!P0 SYNCS.PHASECHK.TRANS64 P0, [R3+URZ+0x58], R12 ;  /* 0x0000580c030085a7 */ /* 0x000ea400080010ff */
[----:B--2---:R-:W-:Y:S05]  /*99f0*/  @!P0 BRA `(.L_x_154) ;  /* 0xfffffffc00f08947 */ /* 0x004fea000383ffff */
[----:B------:R-:W-:Y:S05]  /*9a00*/  BRA `(.L_x_155) ;  /* 0xffffffac00c47947 */ /* 0x000fea000383ffff */
.L_x_77:
[----:B------:R-:W-:-:S07]  /*9a10*/  MOV R0, UR7 ;  /* 0x0000000700007c02 */ /* 0x000fce0008000f00 */
.L_x_156:
[----:B-1----:R1:W3:Y:S02]  /*9a20*/  SYNCS.PHASECHK.TRANS64.TRYWAIT P0, [R0+URZ+0x40], R3 ;  /* 0x00004003000075a7 */ /* 0x0022e400080011ff */
[----:B---3--:R-:W-:Y:S05]  /*9a30*/  @!P0 NANOSLEEP.SYNCS 0x989680 ;  /* 0x009896800000895d */ /* 0x008fea0003900000 */
[----:B------:R-:W3:Y:S02]  /*9a40*/  @!P0 SYNCS.PHASECHK.TRANS64 P0, [R0+URZ+0x40], R3 ;  /* 0x00004003000085a7 */ /* 0x000ee400080010ff */
[----:B---3--:R-:W-:Y:S05]  /*9a50*/  @!P0 BRA `(.L_x_156) ;  /* 0xfffffffc00f08947 */ /* 0x008fea000383ffff */
[----:B------:R-:W-:Y:S05]  /*9a60*/  BRA `(.L_x_157) ;  /* 0xffffffb000347947 */ /* 0x000fea000383ffff */
.L_x_78:
[----:B-1----:R-:W-:-:S07]  /*9a70*/  MOV R0, UR7 ;  /* 0x0000000700007c02 */ /* 0x002fce0008000f00 */
.L_x_158:
[----:B-1----:R1:W3:Y:S02]  /*9a80*/  SYNCS.PHASECHK.TRANS64.TRYWAIT P0, [R0+URZ+0x48], R3 ;  /* 0x00004803000075a7 */ /* 0x0022e400080011ff */
[----:B---3--:R-:W-:Y:S05]  /*9a90*/  @!P0 NANOSLEEP.SYNCS 0x989680 ;  /* 0x009896800000895d */ /* 0x008fea0003900000 */
[----:B------:R-:W3:Y:S02]  /*9aa0*/  @!P0 SYNCS.PHASECHK.TRANS64 P0, [R0+URZ+0x48], R3 ;  /* 0x00004803000085a7 */ /* 0x000ee400080010ff */
[----:B---3--:R-:W-:Y:S05]  /*9ab0*/  @!P0 BRA `(.L_x_158) ;  /* 0xfffffffc00f08947 */ /* 0x008fea000383ffff */
[----:B------:R-:W-:Y:S05]  /*9ac0*/  BRA `(.L_x_159) ;  /* 0xffffffb000247947 */ /* 0x000fea000383ffff */
.L_x_79:
[----:B-1----:R-:W-:-:S07]  /*9ad0*/  MOV R0, UR7 ;  /* 0x0000000700007c02 */ /* 0x002fce0008000f00 */
.L_x_160:
[----:B-1----:R1:W3:Y:S02]  /*9ae0*/  SYNCS.PHASECHK.TRANS64.TRYWAIT P0, [R0+URZ+0x50], R3 ;  /* 0x00005003000075a7 */ /* 0x0022e400080011ff */
[----:B---3--:R-:W-:Y:S05]  /*9af0*/  @!P0 NANOSLEEP.SYNCS 0x989680 ;  /* 0x009896800000895d */ /* 0x008fea0003900000 */
[----:B------:R-:W3:Y:S02]  /*9b00*/  @!P0 SYNCS.PHASECHK.TRANS64 P0, [R0+URZ+0x50], R3 ;  /* 0x00005003000085a7 */ /* 0x000ee400080010ff */
[----:B---3--:R-:W-:Y:S05]  /*9b10*/  @!P0 BRA `(.L_x_160) ;  /* 0xfffffffc00f08947 */ /* 0x008fea000383ffff */
[----:B------:R-:W-:Y:S05]  /*9b20*/  BRA `(.L_x_161) ;  /* 0xffffffb000147947 */ /* 0x000fea000383ffff */
.L_x_81:
[----:B--2---:R2:W4:Y:S02]  /*9b30*/  SYNCS.PHASECHK.TRANS64.TRYWAIT P0, [R0+URZ+0x70], R3 ;  /* 0x00007003000075a7 */ /* 0x00452400080011ff */
[----:B----4-:R-:W-:Y:S05]  /*9b40*/  @!P0 NANOSLEEP.SYNCS 0x989680 ;  /* 0x009896800000895d */ /* 0x010fea0003900000 */
[----:B------:R-:W4:Y:S02]  /*9b50*/  @!P0 SYNCS.PHASECHK.TRANS64 P0, [R0+URZ+0x70], R3 ;  /* 0x00007003000085a7 */ /* 0x000f2400080010ff */
[----:B----4-:R-:W-:Y:S05]  /*9b60*/  @!P0 BRA `(.L_x_81) ;  /* 0xfffffffc00f08947 */ /* 0x010fea000383ffff */
[----:B------:R-:W-:Y:S05]  /*9b70*/  BRA `(.L_x_162) ;  /* 0xffffffb000e47947 */ /* 0x000fea000383ffff */
.L_x_92:
[----:B-1----:R1:W3:Y:S02]  /*9b80*/  SYNCS.PHASECHK.TRANS64.TRYWAIT P1, [R0+URZ+0x20], R3 ;  /* 0x00002003000075a7 */ /* 0x0022e400080211ff */
[----:B---3--:R-:W-:Y:S05]  /*9b90*/  @!P1 NANOSLEEP.SYNCS 0x989680 ;  /* 0x009896800000995d */ /* 0x008fea0003900000 */
[----:B------:R-:W3:Y:S02]  /*9ba0*/  @!P1 SYNCS.PHASECHK.TRANS64 P1, [R0+URZ+0x20], R3 ;  /* 0x00002003000095a7 */ /* 0x000ee400080210ff */
[----:B---3--:R-:W-:Y:S05]  /*9bb0*/  @!P1 BRA `(.L_x_92) ;  /* 0xfffffffc00f09947 */ /* 0x008fea000383ffff */
[----:B------:R-:W-:Y:S05]  /*9bc0*/  BRA `(.L_x_91) ;  /* 0xffffffbc00fc7947 */ /* 0x000fea000383ffff */
.L_x_94:
[----:B---3--:R3:W4:Y:S02]  /*9bd0*/  SYNCS.PHASECHK.TRANS64.TRYWAIT P0, [R108+URZ+0x90], R7 ;  /* 0x000090076c0075a7 */ /* 0x00872400080011ff */
[----:B----4-:R-:W-:Y:S05]  /*9be0*/  @!P0 NANOSLEEP.SYNCS 0x989680 ;  /* 0x009896800000895d */ /* 0x010fea0003900000 */
[----:B------:R-:W4:Y:S02]  /*9bf0*/  @!P0 SYNCS.PHASECHK.TRANS64 P0, [R108+URZ+0x90], R7 ;  /* 0x000090076c0085a7 */ /* 0x000f2400080010ff */
[----:B----4-:R-:W-:Y:S05]  /*9c00*/  @!P0 BRA `(.L_x_94) ;  /* 0xfffffffc00f08947 */ /* 0x010fea000383ffff */
[----:B------:R-:W-:Y:S05]  /*9c10*/  BRA `(.L_x_93) ;  /* 0xffffffc000507947 */ /* 0x000fea000383ffff */
.L_x_102:
[----:B--2---:R2:W3:Y:S02]  /*9c20*/  SYNCS.PHASECHK.TRANS64.TRYWAIT P0, [R55+URZ+0x20], R0 ;  /* 0x00002000370075a7 */ /* 0x0044e400080011ff */
[----:B---3--:R-:W-:Y:S05]  /*9c30*/  @!P0 NANOSLEEP.SYNCS 0x989680 ;  /* 0x009896800000895d */ /* 0x008fea0003900000 */
[----:B------:R-:W3:Y:S02]  /*9c40*/  @!P0 SYNCS.PHASECHK.TRANS64 P0, [R55+URZ+0x20], R0 ;  /* 0x00002000370085a7 */ /* 0x000ee400080010ff */
[----:B---3--:R-:W-:Y:S05]  /*9c50*/  @!P0 BRA `(.L_x_102) ;  /* 0xfffffffc00f08947 */ /* 0x008fea000383ffff */
[----:B------:R-:W-:Y:S05]  /*9c60*/  BRA `(.L_x_101) ;  /* 0xffffffcc00487947 */ /* 0x000fea000383ffff */
.L_x_110:
[----:B--2---:R2:W3:Y:S02]  /*9c70*/  SYNCS.PHASECHK.TRANS64.TRYWAIT P0, [R73+URZ+0x20], R2 ;  /* 0x00002002490075a7 */ /* 0x0044e400080011ff */
[----:B---3--:R-:W-:Y:S05]  /*9c80*/  @!P0 NANOSLEEP.SYNCS 0x989680 ;  /* 0x009896800000895d */ /* 0x008fea0003900000 */
[----:B------:R-:W3:Y:S02]  /*9c90*/  @!P0 SYNCS.PHASECHK.TRANS64 P0, [R73+URZ+0x20], R2 ;  /* 0x00002002490085a7 */ /* 0x000ee400080010ff */
[----:B---3--:R-:W-:Y:S05]  /*9ca0*/  @!P0 BRA `(.L_x_110) ;  /* 0xfffffffc00f08947 */ /* 0x008fea000383ffff */
[----:B------:R-:W-:Y:S05]  /*9cb0*/  BRA `(.L_x_109) ;  /* 0xffffffd800847947 */ /* 0x000fea000383ffff */
.L_x_118:
[----:B--2---:R2:W3:Y:S02]  /*9cc0*/  SYNCS.PHASECHK.TRANS64.TRYWAIT P0, [R76+URZ+0x20], R3 ;  /* 0x000020034c0075a7 */ /* 0x0044e400080011ff */
[----:B---3--:R-:W-:Y:S05]  /*9cd0*/  @!P0 NANOSLEEP.SYNCS 0x989680 ;  /* 0x009896800000895d */ /* 0x008fea0003900000 */
[----:B------:R-:W3:Y:S02]  /*9ce0*/  @!P0 SYNCS.PHASECHK.TRANS64 P0, [R76+URZ+0x20], R3 ;  /* 0x000020034c0085a7 */ /* 0x000ee400080010ff */
[----:B---3--:R-:W-:Y:S05]  /*9cf0*/  @!P0 BRA `(.L_x_118) ;  /* 0xfffffffc00f08947 */ /* 0x008fea000383ffff */
[----:B------:R-:W-:Y:S05]  /*9d00*/  BRA `(.L_x_117) ;  /* 0xffffffe400cc7947 */ /* 0x000fea000383ffff */
        .weak           $__internal_0_$__cuda_sm10x_tcgen05_guardrail_trap_col_being_dealloced_not_returned_by_alloc
        .type           $__internal_0_$__cuda_sm10x_tcgen05_guardrail_trap_col_being_dealloced_not_returned_by_alloc,@function
        .size           $__internal_0_$__cuda_sm10x_tcgen05_guardrail_trap_col_being_dealloced_not_returned_by_alloc,($__internal_1_$__cuda_sm10x_tcgen05_guardrail_trap_phase_invalid_during_alloc - $__internal_0_$__cuda_sm10x_tcgen05_guardrail_trap_col_being_dealloced_not_returned_by_alloc)
$__internal_0_$__cuda_sm10x_tcgen05_guardrail_trap_col_being_dealloced_not_returned_by_alloc:
[----:B------:R-:W-:Y:S05]  /*9d10*/  BPT.TRAP 0x1 ;  /* 0x000000040000795c */ /* 0x000fea0000300000 */
[----:B------:R-:W-:-:S04]  /*9d20*/  HFMA2 R3, -RZ, RZ, 0, 0 ;  /* 0x00000000ff037431 */ /* 0x000fc800000001ff */
[----:B------:R-:W-:Y:S05]  /*9d30*/  RET.REL.NODEC R2 `(_ZN7cutlass13device_kernelINS_4gemm6kernel13GemmUniversalIN4cute5tupleIJiiiiEEENS1_10collective13CollectiveMmaINS1_35MainloopSm100TmaUmmaWarpSpecializedILi2ELi2ELi4ENS5_IJNS4_1CILi1EEESB_SB_EEEEENS5_IJNSA_ILi64EEENSA_ILi256EEESF_EEEaNS5_IJlSB_lEEEaSH_NS4_8TiledMMAINS4_8MMA_AtomIJNS4_15SM100_MMA_S8_SSIaaiLi64ELi256ELNS4_4UMMA5MajorE0ELSM_0ELNSL_8SaturateE0EEEEEENS4_6LayoutISC_NS5_IJNSA_ILi0EEESR_SR_EEEEENS5_IJNS4_10UnderscoreESU_SU_EEEEENS4_13SM90_TMA_LOADENS4_14ComposedLayoutINS4_7SwizzleILi3ELi4ELi3EEENS4_18smem_ptr_flag_bitsILi8EEENSQ_INS5_IJNSA_ILi8EEENSA_ILi128EEEEEENS5_IJS14_SB_EEEEEEEvNS4_8identityESX_S18_vS19_EENS_8epilogue10collective18CollectiveEpilogueINS1B_23Sm100TmaWarpSpecializedILi4ELi2ELi32ELb0ELb0EEEJSG_NS5_IJNSQ_ISE_SB_EES1G_EEEaSH_aSH_NS1B_6fusion15FusionCallbacksIS1F_NS1I_17LinearCombinationIaiaiLNS_15FloatRoundStyleE2EEESG_S1H_JEEENS4_5SM1004TMEM4LOAD26SM100_TMEM_LOAD_16dp32b32xESX_NSY_INSZ_ILi2ELi4ELi3EEES12_NSQ_INS5_IJS13_SE_EEENS5_IJSE_SB_EEEEEEENS4_39AutoVectorizingCopyWithAssumedAlignmentILi128EEENS4_14SM90_TMA_STOREES1W_S1Y_S1Y_EEEvvEEEEvNT_6ParamsE) ;  /* 0xffffff6002b07950 */ /* 0x000fea0003c3ffff */
        .weak           $__internal_1_$__cuda_sm10x_tcgen05_guardrail_trap_phase_invalid_during_alloc
        .type           $__internal_1_$__cuda_sm10x_tcgen05_guardrail_trap_phase_invalid_during_alloc,@function
        .size           $__internal_1_$__cuda_sm10x_tcgen05_guardrail_trap_phase_invalid_during_alloc,($__internal_2_$__cuda_sm10x_tcgen05_guardrail_trap_unallocated_columns_being_dealloced - $__internal_1_$__cuda_sm10x_tcgen05_guardrail_trap_phase_invalid_during_alloc)
$__internal_1_$__cuda_sm10x_tcgen05_guardrail_trap_phase_invalid_during_alloc:
[----:B------:R-:W-:Y:S05]  /*9d40*/  BPT.TRAP 0x1 ;  /* 0x000000040000795c */ /* 0x000fea0000300000 */
[----:B------:R-:W-:-:S04]  /*9d50*/  MOV R3, 0x0 ;  /* 0x0000000000037802 */ /* 0x000fc80000000f00 */
[----:B------:R-:W-:Y:S05]  /*9d60*/  RET.REL.NODEC R2 `(_ZN7cutlass13device_kernelINS_4gemm6kernel13GemmUniversalIN4cute5tupleIJiiiiEEENS1_10collective13CollectiveMmaINS1_35MainloopSm100TmaUmmaWarpSpecializedILi2ELi2ELi4ENS5_IJNS4_1CILi1EEESB_SB_EEEEENS5_IJNSA_ILi64EEENSA_ILi256EEESF_EEEaNS5_IJlSB_lEEEaSH_NS4_8TiledMMAINS4_8MMA_AtomIJNS4_15SM100_MMA_S8_SSIaaiLi64ELi256ELNS4_4UMMA5MajorE0ELSM_0ELNSL_8SaturateE0EEEEEENS4_6LayoutISC_NS5_IJNSA_ILi0EEESR_SR_EEEEENS5_IJNS4_10UnderscoreESU_SU_EEEEENS4_13SM90_TMA_LOADENS4_14ComposedLayoutINS4_7SwizzleILi3ELi4ELi3EEENS4_18smem_ptr_flag_bitsILi8EEENSQ_INS5_IJNSA_ILi8EEENSA_ILi128EEEEEENS5_IJS14_SB_EEEEEEEvNS4_8identityESX_S18_vS19_EENS_8epilogue10collective18CollectiveEpilogueINS1B_23Sm100TmaWarpSpecializedILi4ELi2ELi32ELb0ELb0EEEJSG_NS5_IJNSQ_ISE_SB_EES1G_EEEaSH_aSH_NS1B_6fusion15FusionCallbacksIS1F_NS1I_17LinearCombinationIaiaiLNS_15FloatRoundStyleE2EEESG_S1H_JEEENS4_5SM1004TMEM4LOAD26SM100_TMEM_LOAD_16dp32b32xESX_NSY_INSZ_ILi2ELi4ELi3EEES12_NSQ_INS5_IJS13_SE_EEENS5_IJSE_SB_EEEEEEENS4_39AutoVectorizingCopyWithAssumedAlignmentILi128EEENS4_14SM90_TMA_STOREES1W_S1Y_S1Y_EEEvvEEEEvNT_6ParamsE) ;  /* 0xffffff6002a47950 */ /* 0x000fea0003c3ffff */
        .weak           $__internal_2_$__cuda_sm10x_tcgen05_guardrail_trap_unallocated_columns_being_dealloced
        .type           $__internal_2_$__cuda_sm10x_tcgen05_guardrail_trap_unallocated_columns_being_dealloced,@function
        .size           $__internal_2_$__cuda_sm10x_tcgen05_guardrail_trap_unallocated_columns_being_dealloced,(.L_x_164 - $__internal_2_$__cuda_sm10x_tcgen05_guardrail_trap_unallocated_columns_being_dealloced)
$__internal_2_$__cuda_sm10x_tcgen05_guardrail_trap_unallocated_columns_being_dealloced:
[----:B------:R-:W-:Y:S05]  /*9d70*/  BPT.TRAP 0x1 ;  /* 0x000000040000795c */ /* 0x000fea0000300000 */
[----:B------:R-:W-:-:S04]  /*9d80*/  HFMA2 R3, -RZ, RZ, 0, 0 ;  /* 0x00000000ff037431 */ /* 0x000fc800000001ff */
[----:B------:R-:W-:Y:S05]  /*9d90*/  RET.REL.NODEC R2 `(_ZN7cutlass13device_kernelINS_4gemm6kernel13GemmUniversalIN4cute5tupleIJiiiiEEENS1_10collective13CollectiveMmaINS1_35MainloopSm100TmaUmmaWarpSpecializedILi2ELi2ELi4ENS5_IJNS4_1CILi1EEESB_SB_EEEEENS5_IJNSA_ILi64EEENSA_ILi256EEESF_EEEaNS5_IJlSB_lEEEaSH_NS4_8TiledMMAINS4_8MMA_AtomIJNS4_15SM100_MMA_S8_SSIaaiLi64ELi256ELNS4_4UMMA5MajorE0ELSM_0ELNSL_8SaturateE0EEEEEENS4_6LayoutISC_NS5_IJNSA_ILi0EEESR_SR_EEEEENS5_IJNS4_10UnderscoreESU_SU_EEEEENS4_13SM90_TMA_LOADENS4_14ComposedLayoutINS4_7SwizzleILi3ELi4ELi3EEENS4_18smem_ptr_flag_bitsILi8EEENSQ_INS5_IJNSA_ILi8EEENSA_ILi128EEEEEENS5_IJS14_SB_EEEEEEEvNS4_8identityESX_S18_vS19_EENS_8epilogue10collective18CollectiveEpilogueINS1B_23Sm100TmaWarpSpecializedILi4ELi2ELi32ELb0ELb0EEEJSG_NS5_IJNSQ_ISE_SB_EES1G_EEEaSH_aSH_NS1B_6fusion15FusionCallbacksIS1F_NS1I_17LinearCombinationIaiaiLNS_15FloatRoundStyleE2EEESG_S1H_JEEENS4_5SM1004TMEM4LOAD26SM100_TMEM_LOAD_16dp32b32xESX_NSY_INSZ_ILi2ELi4ELi3EEES12_NSQ_INS5_IJS13_SE_EEENS5_IJSE_SB_EEEEEEENS4_39AutoVectorizingCopyWithAssumedAlignmentILi128EEENS4_14SM90_TMA_STOREES1W_S1Y_S1Y_EEEvvEEEEvNT_6ParamsE) ;  /* 0xffffff6002987950 */ /* 0x000fea0003c3ffff */
.L_x_163:
[----:B------:R-:W-:-:S00]  /*9da0*/  BRA `(.L_x_163) ;  /* 0xfffffffc00fc7947 */ /* 0x000fc0000383ffff */
[----:B------:R-:W-:-:S00]  /*9db0*/  NOP ;  /* 0x0000000000007918 */ /* 0x000fc00000000000 */
        /* <DEDUP_REMOVED lines=12> */
.L_x_164:


//--------------------- .nv.global.init           --------------------------
	.section	.nv.global.init,"aw",@progbits
.nv.global.init:
	.type		$str$27,@object
	.size		$str$27,($str$28 - $str$27)
$str$27:
        /*0000*/ 	.byte	0x28, 0x61, 0x64, 0x64, 0x72, 0x65, 0x73, 0x73, 0x20, 0x26, 0x20, 0x6d, 0x61, 0x73, 0x6b, 0x29
        /*0010*/ 	.byte	0x20, 0x3d, 0x3d, 0x20, 0x30, 0x00
	.type		$str$28,@object
	.size		$str$28,($str$26 - $str$28)
$str$28:
        /*0016*/ 	.byte	0x2f, 0x74, 0x6d, 0x70, 0x2f, 0x63, 0x75, 0x74, 0x6c, 0x61, 0x73, 0x73, 0x5f, 0x73, 0x77, 0x65
        /*0026*/ 	.byte	0x65, 0x70, 0x5f, 0x73, 0x72, 0x63, 0x2f, 0x69, 0x6e, 0x63, 0x6c, 0x75, 0x64, 0x65, 0x2f, 0x63
        /*0036*/ 	.byte	0x75, 0x74, 0x65, 0x2f, 0x70, 0x6f, 0x69, 0x6e, 0x74, 0x65, 0x72, 0x5f, 0x66, 0x6c, 0x61, 0x67
        /*0046*/ 	.byte	0x67, 0x65, 0x64, 0x2e, 0x68, 0x70, 0x70, 0x00
	.type		$str$26,@object
	.size		$str$26,($str$25 - $str$26)
$str$26:
        /*004e*/ 	.byte	0x2f, 0x74, 0x6d, 0x70, 0x2f, 0x63, 0x75, 0x74, 0x6c, 0x61, 0x73, 0x73, 0x5f, 0x73, 0x77, 0x65
        /*005e*/ 	.byte	0x65, 0x70, 0x5f, 0x73, 0x72, 0x63, 0x2f, 0x69, 0x6e, 0x63, 0x6c, 0x75, 0x64, 0x65, 0x2f, 0x63
        /*006e*/ 	.byte	0x75, 0x74, 0x65, 0x2f, 0x61, 0x74, 0x6f, 0x6d, 0x2f, 0x63, 0x6f, 0x70, 0x79, 0x5f, 0x74, 0x72
        /*007e*/ 	.byte	0x61, 0x69, 0x74, 0x73, 0x5f, 0x73, 0x6d, 0x31, 0x30, 0x30, 0x2e, 0x68, 0x70, 0x70, 0x00
	.type		$str$25,@object
	.size		$str$25,(__unnamed_1 - $str$25)
$str$25:
        /*008d*/ 	.byte	0x28, 0x28, 0x75, 0x69, 0x6e, 0x74, 0x33, 0x32, 0x5f, 0x74, 0x28, 0x74, 0x68, 0x72, 0x65, 0x61
        /*009d*/ 	.byte	0x64, 0x49, 0x64, 0x78, 0x2e, 0x78, 0x29, 0x20, 0x2f, 0x20, 0x33, 0x32, 0x29, 0x20, 0x25, 0x20
        /*00ad*/ 	.byte	0x34, 0x29, 0x20, 0x3d, 0x3d, 0x20, 0x28, 0x28, 0x28, 0x74, 0x6d, 0x65, 0x6d, 0x5f, 0x61, 0x64
        /*00bd*/ 	.byte	0x64, 0x72, 0x20, 0x3e, 0x3e, 0x20, 0x31, 0x36, 0x29, 0x20, 0x2f, 0x20, 0x33, 0x32, 0x29, 0x20
        /*00cd*/ 	.byte	0x25, 0x20, 0x34, 0x29, 0x00
	.type		__unnamed_1,@object
	.size		__unnamed_1,(__unnamed_2 - __unnamed_1)
__unnamed_1:
        /*00d2*/ 	.byte	0x61, 0x75, 0x74, 0x6f, 0x20, 0x63, 0x75, 0x74, 0x65, 0x3a, 0x3a, 0x61, 0x73, 0x5f, 0x70, 0x6f
        /* <DEDUP_REMOVED lines=24> */
        /*0262*/ 	.byte	0x00
	.type		__unnamed_2,@object
	.size		__unnamed_2,(__unnamed_3 - __unnamed_2)
__unnamed_2:
        /* <DEDUP_REMOVED lines=26> */
	.type		__unnamed_3,@object
	.size		__unnamed_3,(.L_3 - __unnamed_3)
__unnamed_3:
        /* <DEDUP_REMOVED lines=41> */
.L_3:


//--------------------- .nv.shared._ZN7cutlass13device_kernelINS_4gemm6kernel13GemmUniversalIN4cute5tupleIJiiiiEEENS1_10collective13CollectiveMmaINS1_35MainloopSm100TmaUmmaWarpSpecializedILi2ELi2ELi4ENS5_IJNS4_1CILi1EEESB_SB_EEEEENS5_IJNSA_ILi64EEENSA_ILi256EEESF_EEEaNS5_IJlSB_lEEEaSH_NS4_8TiledMMAINS4_8MMA_AtomIJNS4_15SM100_MMA_S8_SSIaaiLi64ELi256ELNS4_4UMMA5MajorE0ELSM_0ELNSL_8SaturateE0EEEEEENS4_6LayoutISC_NS5_IJNSA_ILi0EEESR_SR_EEEEENS5_IJNS4_10UnderscoreESU_SU_EEEEENS4_13SM90_TMA_LOADENS4_14ComposedLayoutINS4_7SwizzleILi3ELi4ELi3EEENS4_18smem_ptr_flag_bitsILi8EEENSQ_INS5_IJNSA_ILi8EEENSA_ILi128EEEEEENS5_IJS14_SB_EEEEEEEvNS4_8identityESX_S18_vS19_EENS_8epilogue10collective18CollectiveEpilogueINS1B_23Sm100TmaWarpSpecializedILi4ELi2ELi32ELb0ELb0EEEJSG_NS5_IJNSQ_ISE_SB_EES1G_EEEaSH_aSH_NS1B_6fusion15FusionCallbacksIS1F_NS1I_17LinearCombinationIaiaiLNS_15FloatRoundStyleE2EEESG_S1H_JEEENS4_5SM1004TMEM4LOAD26SM100_TMEM_LOAD_16dp32b32xESX_NSY_INSZ_ILi2ELi4ELi3EEES12_NSQ_INS5_IJS13_SE_EEENS5_IJSE_SB_EEEEEEENS4_39AutoVectorizingCopyWithAssumedAlignmentILi128EEENS4_14SM90_TMA_STOREES1W_S1Y_S1Y_EEEvvEEEEvNT_6ParamsE --------------------------
	.section	.nv.shared._ZN7cutlass13device_kernelINS_4gemm6kernel13GemmUniversalIN4cute5tupleIJiiiiEEENS1_10collective13CollectiveMmaINS1_35MainloopSm100TmaUmmaWarpSpecializedILi2ELi2ELi4ENS5_IJNS4_1CILi1EEESB_SB_EEEEENS5_IJNSA_ILi64EEENSA_ILi256EEESF_EEEaNS5_IJlSB_lEEEaSH_NS4_8TiledMMAINS4_8MMA_AtomIJNS4_15SM100_MMA_S8_SSIaaiLi64ELi256ELNS4_4UMMA5MajorE0ELSM_0ELNSL_8SaturateE0EEEEEENS4_6LayoutISC_NS5_IJNSA_ILi0EEESR_SR_EEEEENS5_IJNS4_10UnderscoreESU_SU_EEEEENS4_13SM90_TMA_LOADENS4_14ComposedLayoutINS4_7SwizzleILi3ELi4ELi3EEENS4_18smem_ptr_flag_bitsILi8EEENSQ_INS5_IJNSA_ILi8EEENSA_ILi128EEEEEENS5_IJS14_SB_EEEEEEEvNS4_8identityESX_S18_vS19_EENS_8epilogue10collective18CollectiveEpilogueINS1B_23Sm100TmaWarpSpecializedILi4ELi2ELi32ELb0ELb0EEEJSG_NS5_IJNSQ_ISE_SB_EES1G_EEEaSH_aSH_NS1B_6fusion15FusionCallbacksIS1F_NS1I_17LinearCombinationIaiaiLNS_15FloatRoundStyleE2EEESG_S1H_JEEENS4_5SM1004TMEM4LOAD26SM100_TMEM_LOAD_16dp32b32xESX_NSY_INSZ_ILi2ELi4ELi3EEES12_NSQ_INS5_IJS13_SE_EEENS5_IJSE_SB_EEEEEEENS4_39AutoVectorizingCopyWithAssumedAlignmentILi128EEENS4_14SM90_TMA_STOREES1W_S1Y_S1Y_EEEvvEEEEvNT_6ParamsE,"aw",@nobits
	.sectionflags	@""
	.align	16
	.zero		1024


//--------------------- .nv.shared.reserved.0     --------------------------
	.section	.nv.shared.reserved.0,"aw",@nobits
	.weak		__nv_reservedSMEM_offset_0_alias
	.size		__nv_reservedSMEM_offset_0_alias, 0, 64
	.other		__nv_reservedSMEM_offset_0_alias,@"STO_CUDA_RESERVED_SHARED STV_DEFAULT"
__nv_reservedSMEM_offset_0_alias:
	.zero		0
.nv.shared.reserved.0:
	.zero		64
	.weak		__nv_reservedSMEM_tcgen05_partition
	.type		__nv_reservedSMEM_tcgen05_partition,@object
	.size		__nv_reservedSMEM_tcgen05_partition,(.L_0 - __nv_reservedSMEM_tcgen05_partition)
__nv_reservedSMEM_tcgen05_partition:
	.zero		32
.L_0:


//--------------------- .nv.global                --------------------------
	.section	.nv.global,"aw",@nobits
.nv.global:
	.type		_ZN40_INTERNAL_e4acf86a_4_k_cu_71469906_178834cute1_E,@object
	.size		_ZN40_INTERNAL_e4acf86a_4_k_cu_71469906_178834cute1_E,(_ZN40_INTERNAL_e4acf86a_4_k_cu_71469906_178834cuda3std3__45__cpo6cbeginE - _ZN40_INTERNAL_e4acf86a_4_k_cu_71469906_178834cute1_E)
_ZN40_INTERNAL_e4acf86a_4_k_cu_71469906_178834cute1_E:
	.zero		1
	.type		_ZN40_INTERNAL_e4acf86a_4_k_cu_71469906_178834cuda3std3__45__cpo6cbeginE,@object
	.size		_ZN40_INTERNAL_e4acf86a_4_k_cu_71469906_178834cuda3std3__45__cpo6cbeginE,(_ZN40_INTERNAL_e4acf86a_4_k_cu_71469906_178834cuda3std3__48in_placeE - _ZN40_INTERNAL_e4acf86a_4_k_cu_71469906_178834cuda3std3__45__cpo6cbeginE)
_ZN40_INTERNAL_e4acf86a_4_k_cu_71469906_178834cuda3std3__45__cpo6cbeginE:
	.zero		1
	.type		_ZN40_INTERNAL_e4acf86a_4_k_cu_71469906_178834cuda3std3__48in_placeE,@object
	.size		_ZN40_INTERNAL_e4acf86a_4_k_cu_71469906_178834cuda3std3__48in_placeE,(_ZN40_INTERNAL_e4acf86a_4_k_cu_71469906_178834cuda3std6ranges3__45__cpo9iter_moveE - _ZN40_INTERNAL_e4acf86a_4_k_cu_71469906_178834cuda3std3__48in_placeE)
_ZN40_INTERNAL_e4acf86a_4_k_cu_71469906_178834cuda3std3__48in_placeE:
	.zero		1
	.type		_ZN40_INTERNAL_e4acf86a_4_k_cu_71469906_178834cuda3std6ranges3__45__cpo9iter_moveE,@object
	.size		_ZN40_INTERNAL_e4acf86a_4_k_cu_71469906_178834cuda3std6ranges3__45__cpo9iter_moveE,(_ZN40_INTERNAL_e4acf86a_4_k_cu_71469906_178834cuda3std3__45__cpo5beginE - _ZN40_INTERNAL_e4acf86a_4_k_cu_71469906_178834cuda3std6ranges3__45__cpo9iter_moveE)
_ZN40_INTERNAL_e4acf86a_4_k_cu_71469906_178834cuda3std6ranges3__45__cpo9iter_moveE:
	.zero		1
	.type		_ZN40_INTERNAL_e4acf86a_4_k_cu_71469906_178834cuda3std3__45__cpo5beginE,@object
	.size		_ZN40_INTERNAL_e4acf86a_4_k_cu_71469906_178834cuda3std3__45__cpo5beginE,(_ZN40_INTERNAL_e4acf86a_4_k_cu_71469906_178834cuda3std3__442_GLOBAL__N__e4acf86a_4_k_cu_71469906_178836ignoreE - _ZN40_INTERNAL_e4acf86a_4_k_cu_71469906_178834cuda3std3__45__cpo5beginE)
_ZN40_INTERNAL_e4acf86a_4_k_cu_71469906_178834cuda3std3__45__cpo5beginE:
	.zero		1
	.type		_ZN40_INTERNAL_e4acf86a_4_k_cu_71469906_178834cuda3std3__442_GLOBAL__N__e4acf86a_4_k_cu_71469906_178836ignoreE,@object
	.size		_ZN40_INTERNAL_e4acf86a_4_k_cu_71469906_178834cuda3std3__442_GLOBAL__N__e4acf86a_4_k_cu_71469906_178836ignoreE,(_ZN40_INTERNAL_e4acf86a_4_k_cu_71469906_178834cute7productE - _ZN40_INTERNAL_e4acf86a_4_k_cu_71469906_178834cuda3std3__442_GLOBAL__N__e4acf86a_4_k_cu_71469906_178836ignoreE)
_ZN40_INTERNAL_e4acf86a_4_k_cu_71469906_178834cuda3std3__442_GLOBAL__N__e4acf86a_4_k_cu_71469906_178836ignoreE:
	.zero		1
	.type		_ZN40_INTERNAL_e4acf86a_4_k_cu_71469906_178834cute7productE,@object
	.size		_ZN40_INTERNAL_e4acf86a_4_k_cu_71469906_178834cute7productE,(_ZN40_INTERNAL_e4acf86a_4_k_cu_71469906_178834cuda3std3__45__cpo3endE - _ZN40_INTERNAL_e4acf86a_4_k_cu_71469906_178834cute7productE)
_ZN40_INTERNAL_e4acf86a_4_k_cu_71469906_178834cute7productE:
	.zero		1
	.type		_ZN40_INTERNAL_e4acf86a_4_k_cu_71469906_178834cuda3std3__45__cpo3endE,@object
	.size		_ZN40_INTERNAL_e4acf86a_4_k_cu_71469906_178834cuda3std3__45__cpo3endE,(_ZN40_INTERNAL_e4acf86a_4_k_cu_71469906_178834cuda3std3__419piecewise_constructE - _ZN40_INTERNAL_e4acf86a_4_k_cu_71469906_178834cuda3std3__45__cpo3endE)
_ZN40_INTERNAL_e4acf86a_4_k_cu_71469906_178834cuda3std3__45__cpo3endE:
	.zero		1
	.type		_ZN40_INTERNAL_e4acf86a_4_k_cu_71469906_178834cuda3std3__419piecewise_constructE,@object
	.size		_ZN40_INTERNAL_e4acf86a_4_k_cu_71469906_178834cuda3std3__419piecewise_constructE,(_ZN40_INTERNAL_e4acf86a_4_k_cu_71469906_178834cuda3std3__45__cpo4cendE - _ZN40_INTERNAL_e4acf86a_4_k_cu_71469906_178834cuda3std3__419piecewise_constructE)
_ZN40_INTERNAL_e4acf86a_4_k_cu_71469906_178834cuda3std3__419piecewise_constructE:
	.zero		1
	.type		_ZN40_INTERNAL_e4acf86a_4_k_cu_71469906_178834cuda3std3__45__cpo4cendE,@object
	.size		_ZN40_INTERNAL_e4acf86a_4_k_cu_71469906_178834cuda3std3__45__cpo4cendE,(_ZN40_INTERNAL_e4acf86a_4_k_cu_71469906_178834cuda3std6ranges3__45__cpo4swapE - _ZN40_INTERNAL_e4acf86a_4_k_cu_71469906_178834cuda3std3__45__cpo4cendE)
_ZN40_INTERNAL_e4acf86a_4_k_cu_71469906_178834cuda3std3__45__cpo4cendE:
	.zero		1
	.type		_ZN40_INTERNAL_e4acf86a_4_k_cu_71469906_178834cuda3std6ranges3__45__cpo4swapE,@object
	.size		_ZN40_INTERNAL_e4acf86a_4_k_cu_71469906_178834cuda3std6ranges3__45__cpo4swapE,(.L_11 - _ZN40_INTERNAL_e4acf86a_4_k_cu_71469906_178834cuda3std6ranges3__45__cpo4swapE)
_ZN40_INTERNAL_e4acf86a_4_k_cu_71469906_178834cuda3std6ranges3__45__cpo4swapE:
	.zero		1
.L_11:


//--------------------- .nv.constant0._ZN7cutlass13device_kernelINS_4gemm6kernel13GemmUniversalIN4cute5tupleIJiiiiEEENS1_10collective13CollectiveMmaINS1_35MainloopSm100TmaUmmaWarpSpecializedILi2ELi2ELi4ENS5_IJNS4_1CILi1EEESB_SB_EEEEENS5_IJNSA_ILi64EEENSA_ILi256EEESF_EEEaNS5_IJlSB_lEEEaSH_NS4_8TiledMMAINS4_8MMA_AtomIJNS4_15SM100_MMA_S8_SSIaaiLi64ELi256ELNS4_4UMMA5MajorE0ELSM_0ELNSL_8SaturateE0EEEEEENS4_6LayoutISC_NS5_IJNSA_ILi0EEESR_SR_EEEEENS5_IJNS4_10UnderscoreESU_SU_EEEEENS4_13SM90_TMA_LOADENS4_14ComposedLayoutINS4_7SwizzleILi3ELi4ELi3EEENS4_18smem_ptr_flag_bitsILi8EEENSQ_INS5_IJNSA_ILi8EEENSA_ILi128EEEEEENS5_IJS14_SB_EEEEEEEvNS4_8identityESX_S18_vS19_EENS_8epilogue10collective18CollectiveEpilogueINS1B_23Sm100TmaWarpSpecializedILi4ELi2ELi32ELb0ELb0EEEJSG_NS5_IJNSQ_ISE_SB_EES1G_EEEaSH_aSH_NS1B_6fusion15FusionCallbacksIS1F_NS1I_17LinearCombinationIaiaiLNS_15FloatRoundStyleE2EEESG_S1H_JEEENS4_5SM1004TMEM4LOAD26SM100_TMEM_LOAD_16dp32b32xESX_NSY_INSZ_ILi2ELi4ELi3EEES12_NSQ_INS5_IJS13_SE_EEENS5_IJSE_SB_EEEEEEENS4_39AutoVectorizingCopyWithAssumedAlignmentILi128EEENS4_14SM90_TMA_STOREES1W_S1Y_S1Y_EEEvvEEEEvNT_6ParamsE --------------------------
	.section	.nv.constant0._ZN7cutlass13device_kernelINS_4gemm6kernel13GemmUniversalIN4cute5tupleIJiiiiEEENS1_10collective13CollectiveMmaINS1_35MainloopSm100TmaUmmaWarpSpecializedILi2ELi2ELi4ENS5_IJNS4_1CILi1EEESB_SB_EEEEENS5_IJNSA_ILi64EEENSA_ILi256EEESF_EEEaNS5_IJlSB_lEEEaSH_NS4_8TiledMMAINS4_8MMA_AtomIJNS4_15SM100_MMA_S8_SSIaaiLi64ELi256ELNS4_4UMMA5MajorE0ELSM_0ELNSL_8SaturateE0EEEEEENS4_6LayoutISC_NS5_IJNSA_ILi0EEESR_SR_EEEEENS5_IJNS4_10UnderscoreESU_SU_EEEEENS4_13SM90_TMA_LOADENS4_14ComposedLayoutINS4_7SwizzleILi3ELi4ELi3EEENS4_18smem_ptr_flag_bitsILi8EEENSQ_INS5_IJNSA_ILi8EEENSA_ILi128EEEEEENS5_IJS14_SB_EEEEEEEvNS4_8identityESX_S18_vS19_EENS_8epilogue10collective18CollectiveEpilogueINS1B_23Sm100TmaWarpSpecializedILi4ELi2ELi32ELb0ELb0EEEJSG_NS5_IJNSQ_ISE_SB_EES1G_EEEaSH_aSH_NS1B_6fusion15FusionCallbacksIS1F_NS1I_17LinearCombinationIaiaiLNS_15FloatRoundStyleE2EEESG_S1H_JEEENS4_5SM1004TMEM4LOAD26SM100_TMEM_LOAD_16dp32b32xESX_NSY_INSZ_ILi2ELi4ELi3EEES12_NSQ_INS5_IJS13_SE_EEENS5_IJSE_SB_EEEEEEENS4_39AutoVectorizingCopyWithAssumedAlignmentILi128EEENS4_14SM90_TMA_STOREES1W_S1Y_S1Y_EEEvvEEEEvNT_6ParamsE,"a",@progbits
	.sectionflags	@""
	.align	4
.nv.constant0._ZN7cutlass13device_kernelINS_4gemm6kernel13GemmUniversalIN4cute5tupleIJiiiiEEENS1_10collective13CollectiveMmaINS1_35MainloopSm100TmaUmmaWarpSpecializedILi2ELi2ELi4ENS5_IJNS4_1CILi1EEESB_SB_EEEEENS5_IJNSA_ILi64EEENSA_ILi256EEESF_EEEaNS5_IJlSB_lEEEaSH_NS4_8TiledMMAINS4_8MMA_AtomIJNS4_15SM100_MMA_S8_SSIaaiLi64ELi256ELNS4_4UMMA5MajorE0ELSM_0ELNSL_8SaturateE0EEEEEENS4_6LayoutISC_NS5_IJNSA_ILi0EEESR_SR_EEEEENS5_IJNS4_10UnderscoreESU_SU_EEEEENS4_13SM90_TMA_LOADENS4_14ComposedLayoutINS4_7SwizzleILi3ELi4ELi3EEENS4_18smem_ptr_flag_bitsILi8EEENSQ_INS5_IJNSA_ILi8EEENSA_ILi128EEEEEENS5_IJS14_SB_EEEEEEEvNS4_8identityESX_S18_vS19_EENS_8epilogue10collective18CollectiveEpilogueINS1B_23Sm100TmaWarpSpecializedILi4ELi2ELi32ELb0ELb0EEEJSG_NS5_IJNSQ_ISE_SB_EES1G_EEEaSH_aSH_NS1B_6fusion15FusionCallbacksIS1F_NS1I_17LinearCombinationIaiaiLNS_15FloatRoundStyleE2EEESG_S1H_JEEENS4_5SM1004TMEM4LOAD26SM100_TMEM_LOAD_16dp32b32xESX_NSY_INSZ_ILi2ELi4ELi3EEES12_NSQ_INS5_IJS13_SE_EEENS5_IJSE_SB_EEEEEEENS4_39AutoVectorizingCopyWithAssumedAlignmentILi128EEENS4_14SM90_TMA_STOREES1W_S1Y_S1Y_EEEvvEEEEvNT_6ParamsE:
	.zero		2944


//--------------------- SYMBOLS --------------------------

	.type		.nv.reservedSmem.offset0,@object
	.size		.nv.reservedSmem.offset0,0x4
	.type		.nv.reservedSmem.cap,@object
	.size		.nv.reservedSmem.cap,0x4
	.type		__assertfail,@function
